//
// Generated by NVIDIA NVVM Compiler
//
// Compiler Build ID: CL-36424714
// Cuda compilation tools, release 13.0, V13.0.88
// Based on NVVM 20.0.0
//

.version 9.0
.target sm_100
.address_size 64

	// .globl	_Z23ErosionFilterForEachRowPhS_iiiii
.extern .shared .align 16 .b8 smem[];

.visible .entry _Z23ErosionFilterForEachRowPhS_iiiii(
	.param .u64 .ptr .align 1 _Z23ErosionFilterForEachRowPhS_iiiii_param_0,
	.param .u64 .ptr .align 1 _Z23ErosionFilterForEachRowPhS_iiiii_param_1,
	.param .u32 _Z23ErosionFilterForEachRowPhS_iiiii_param_2,
	.param .u32 _Z23ErosionFilterForEachRowPhS_iiiii_param_3,
	.param .u32 _Z23ErosionFilterForEachRowPhS_iiiii_param_4,
	.param .u32 _Z23ErosionFilterForEachRowPhS_iiiii_param_5,
	.param .u32 _Z23ErosionFilterForEachRowPhS_iiiii_param_6
)
{
	.reg .pred 	%p<18>;
	.reg .b16 	%rs<87>;
	.reg .b32 	%r<69>;
	.reg .b64 	%rd<9>;

	ld.param.u64 	%rd1, [_Z23ErosionFilterForEachRowPhS_iiiii_param_0];
	ld.param.u64 	%rd2, [_Z23ErosionFilterForEachRowPhS_iiiii_param_1];
	ld.param.u32 	%r32, [_Z23ErosionFilterForEachRowPhS_iiiii_param_2];
	ld.param.u32 	%r35, [_Z23ErosionFilterForEachRowPhS_iiiii_param_3];
	ld.param.u32 	%r33, [_Z23ErosionFilterForEachRowPhS_iiiii_param_4];
	ld.param.u32 	%r37, [_Z23ErosionFilterForEachRowPhS_iiiii_param_5];
	ld.param.u32 	%r34, [_Z23ErosionFilterForEachRowPhS_iiiii_param_6];
	mov.u32 	%r1, %tid.x;
	mov.u32 	%r38, %tid.y;
	mov.u32 	%r39, %ctaid.x;
	mov.u32 	%r40, %ctaid.y;
	mul.lo.s32 	%r2, %r33, %r39;
	add.s32 	%r41, %r2, %r1;
	sub.s32 	%r3, %r41, %r34;
	mad.lo.s32 	%r42, %r37, %r40, %r38;
	mov.u32 	%r43, %ntid.x;
	mul.lo.s32 	%r5, %r38, %r43;
	add.s32 	%r6, %r5, %r1;
	mov.u32 	%r44, smem;
	add.s32 	%r7, %r44, %r6;
	mov.b16 	%rs15, 255;
	st.shared.u8 	[%r7], %rs15;
	bar.sync 	0;
	setp.lt.s32 	%p1, %r3, 0;
	setp.ge.s32 	%p2, %r3, %r32;
	setp.ge.s32 	%p3, %r42, %r35;
	or.pred  	%p4, %p2, %p3;
	or.pred  	%p5, %p4, %p1;
	@%p5 bra 	$L__BB0_17;
	cvta.to.global.u64 	%rd3, %rd1;
	mad.lo.s32 	%r8, %r42, %r32, %r3;
	cvt.s64.s32 	%rd4, %r8;
	add.s64 	%rd5, %rd3, %rd4;
	ld.global.u8 	%rs16, [%rd5];
	st.shared.u8 	[%r7], %rs16;
	bar.sync 	0;
	setp.lt.s32 	%p6, %r3, %r2;
	add.s32 	%r45, %r2, %r33;
	setp.ge.s32 	%p7, %r3, %r45;
	or.pred  	%p8, %p6, %p7;
	@%p8 bra 	$L__BB0_17;
	sub.s32 	%r46, %r6, %r34;
	add.s32 	%r9, %r44, %r46;
	ld.shared.u8 	%rs86, [%r9];
	setp.lt.s32 	%p9, %r34, 1;
	@%p9 bra 	$L__BB0_16;
	shl.b32 	%r49, %r34, 1;
	max.s32 	%r10, %r49, 1;
	and.b32  	%r11, %r10, 15;
	setp.lt.s32 	%p10, %r49, 16;
	mov.b32 	%r65, 1;
	@%p10 bra 	$L__BB0_7;
	and.b32  	%r51, %r10, 2147483632;
	neg.s32 	%r63, %r51;
	add.s32 	%r54, %r46, %r44;
	add.s32 	%r13, %r54, 8;
	mov.b32 	%r62, 0;
$L__BB0_5:
	.pragma "nounroll";
	add.s32 	%r55, %r13, %r62;
	ld.shared.u8 	%rs18, [%r55+-7];
	and.b16  	%rs19, %rs86, 255;
	min.u16 	%rs20, %rs19, %rs18;
	ld.shared.u8 	%rs21, [%r55+-6];
	min.u16 	%rs22, %rs20, %rs21;
	ld.shared.u8 	%rs23, [%r55+-5];
	min.u16 	%rs24, %rs22, %rs23;
	ld.shared.u8 	%rs25, [%r55+-4];
	min.u16 	%rs26, %rs24, %rs25;
	ld.shared.u8 	%rs27, [%r55+-3];
	min.u16 	%rs28, %rs26, %rs27;
	ld.shared.u8 	%rs29, [%r55+-2];
	min.u16 	%rs30, %rs28, %rs29;
	ld.shared.u8 	%rs31, [%r55+-1];
	min.u16 	%rs32, %rs30, %rs31;
	ld.shared.u8 	%rs33, [%r55];
	min.u16 	%rs34, %rs32, %rs33;
	ld.shared.u8 	%rs35, [%r55+1];
	min.u16 	%rs36, %rs34, %rs35;
	ld.shared.u8 	%rs37, [%r55+2];
	min.u16 	%rs38, %rs36, %rs37;
	ld.shared.u8 	%rs39, [%r55+3];
	min.u16 	%rs40, %rs38, %rs39;
	ld.shared.u8 	%rs41, [%r55+4];
	min.u16 	%rs42, %rs40, %rs41;
	ld.shared.u8 	%rs43, [%r55+5];
	min.u16 	%rs44, %rs42, %rs43;
	ld.shared.u8 	%rs45, [%r55+6];
	min.u16 	%rs46, %rs44, %rs45;
	ld.shared.u8 	%rs47, [%r55+7];
	min.u16 	%rs48, %rs46, %rs47;
	ld.shared.u8 	%rs49, [%r55+8];
	min.u16 	%rs86, %rs48, %rs49;
	add.s32 	%r63, %r63, 16;
	add.s32 	%r62, %r62, 16;
	setp.ne.s32 	%p11, %r63, 0;
	@%p11 bra 	$L__BB0_5;
	add.s32 	%r65, %r62, 1;
$L__BB0_7:
	setp.eq.s32 	%p12, %r11, 0;
	@%p12 bra 	$L__BB0_16;
	and.b32  	%r20, %r10, 7;
	setp.lt.u32 	%p13, %r11, 8;
	@%p13 bra 	$L__BB0_10;
	add.s32 	%r56, %r9, %r65;
	ld.shared.u8 	%rs51, [%r56];
	and.b16  	%rs52, %rs86, 255;
	min.u16 	%rs53, %rs52, %rs51;
	ld.shared.u8 	%rs54, [%r56+1];
	min.u16 	%rs55, %rs53, %rs54;
	ld.shared.u8 	%rs56, [%r56+2];
	min.u16 	%rs57, %rs55, %rs56;
	ld.shared.u8 	%rs58, [%r56+3];
	min.u16 	%rs59, %rs57, %rs58;
	ld.shared.u8 	%rs60, [%r56+4];
	min.u16 	%rs61, %rs59, %rs60;
	ld.shared.u8 	%rs62, [%r56+5];
	min.u16 	%rs63, %rs61, %rs62;
	ld.shared.u8 	%rs64, [%r56+6];
	min.u16 	%rs65, %rs63, %rs64;
	ld.shared.u8 	%rs66, [%r56+7];
	min.u16 	%rs86, %rs65, %rs66;
	add.s32 	%r65, %r65, 8;
$L__BB0_10:
	setp.eq.s32 	%p14, %r20, 0;
	@%p14 bra 	$L__BB0_16;
	and.b32  	%r23, %r10, 3;
	setp.lt.u32 	%p15, %r20, 4;
	@%p15 bra 	$L__BB0_13;
	add.s32 	%r57, %r9, %r65;
	ld.shared.u8 	%rs68, [%r57];
	and.b16  	%rs69, %rs86, 255;
	min.u16 	%rs70, %rs69, %rs68;
	ld.shared.u8 	%rs71, [%r57+1];
	min.u16 	%rs72, %rs70, %rs71;
	ld.shared.u8 	%rs73, [%r57+2];
	min.u16 	%rs74, %rs72, %rs73;
	ld.shared.u8 	%rs75, [%r57+3];
	min.u16 	%rs86, %rs74, %rs75;
	add.s32 	%r65, %r65, 4;
$L__BB0_13:
	setp.eq.s32 	%p16, %r23, 0;
	@%p16 bra 	$L__BB0_16;
	add.s32 	%r58, %r1, %r65;
	add.s32 	%r59, %r58, %r5;
	sub.s32 	%r60, %r59, %r34;
	add.s32 	%r68, %r44, %r60;
	neg.s32 	%r67, %r23;
$L__BB0_15:
	.pragma "nounroll";
	ld.shared.u8 	%rs76, [%r68];
	and.b16  	%rs77, %rs86, 255;
	min.u16 	%rs86, %rs77, %rs76;
	add.s32 	%r68, %r68, 1;
	add.s32 	%r67, %r67, 1;
	setp.ne.s32 	%p17, %r67, 0;
	@%p17 bra 	$L__BB0_15;
$L__BB0_16:
	cvta.to.global.u64 	%rd7, %rd2;
	add.s64 	%rd8, %rd7, %rd4;
	st.global.u8 	[%rd8], %rs86;
$L__BB0_17:
	ret;

}
	// .globl	_Z23ErosionFilterForEachColPhS_iiiii
.visible .entry _Z23ErosionFilterForEachColPhS_iiiii(
	.param .u64 .ptr .align 1 _Z23ErosionFilterForEachColPhS_iiiii_param_0,
	.param .u64 .ptr .align 1 _Z23ErosionFilterForEachColPhS_iiiii_param_1,
	.param .u32 _Z23ErosionFilterForEachColPhS_iiiii_param_2,
	.param .u32 _Z23ErosionFilterForEachColPhS_iiiii_param_3,
	.param .u32 _Z23ErosionFilterForEachColPhS_iiiii_param_4,
	.param .u32 _Z23ErosionFilterForEachColPhS_iiiii_param_5,
	.param .u32 _Z23ErosionFilterForEachColPhS_iiiii_param_6
)
{
	.reg .pred 	%p<19>;
	.reg .b16 	%rs<87>;
	.reg .b32 	%r<96>;
	.reg .b64 	%rd<9>;

	ld.param.u64 	%rd1, [_Z23ErosionFilterForEachColPhS_iiiii_param_0];
	ld.param.u64 	%rd2, [_Z23ErosionFilterForEachColPhS_iiiii_param_1];
	ld.param.u32 	%r35, [_Z23ErosionFilterForEachColPhS_iiiii_param_2];
	ld.param.u32 	%r38, [_Z23ErosionFilterForEachColPhS_iiiii_param_3];
	ld.param.u32 	%r39, [_Z23ErosionFilterForEachColPhS_iiiii_param_4];
	ld.param.u32 	%r36, [_Z23ErosionFilterForEachColPhS_iiiii_param_5];
	ld.param.u32 	%r37, [_Z23ErosionFilterForEachColPhS_iiiii_param_6];
	mov.u32 	%r1, %tid.x;
	mov.u32 	%r2, %tid.y;
	mov.u32 	%r40, %ctaid.x;
	mov.u32 	%r41, %ctaid.y;
	mad.lo.s32 	%r3, %r39, %r40, %r1;
	mul.lo.s32 	%r4, %r36, %r41;
	add.s32 	%r42, %r4, %r2;
	sub.s32 	%r5, %r42, %r37;
	mov.u32 	%r6, %ntid.x;
	mad.lo.s32 	%r43, %r2, %r6, %r1;
	mov.u32 	%r44, smem;
	add.s32 	%r7, %r44, %r43;
	mov.b16 	%rs15, 255;
	st.shared.u8 	[%r7], %rs15;
	bar.sync 	0;
	setp.ge.s32 	%p1, %r3, %r35;
	setp.lt.s32 	%p2, %r5, 0;
	setp.ge.s32 	%p3, %r5, %r38;
	or.pred  	%p4, %p2, %p3;
	or.pred  	%p6, %p1, %p4;
	@%p6 bra 	$L__BB1_17;
	cvta.to.global.u64 	%rd3, %rd1;
	mad.lo.s32 	%r8, %r5, %r35, %r3;
	cvt.s64.s32 	%rd4, %r8;
	add.s64 	%rd5, %rd3, %rd4;
	ld.global.u8 	%rs16, [%rd5];
	st.shared.u8 	[%r7], %rs16;
	bar.sync 	0;
	setp.lt.s32 	%p7, %r5, %r4;
	add.s32 	%r45, %r4, %r36;
	setp.ge.s32 	%p8, %r5, %r45;
	or.pred  	%p9, %p7, %p8;
	@%p9 bra 	$L__BB1_17;
	sub.s32 	%r46, %r2, %r37;
	mad.lo.s32 	%r47, %r46, %r6, %r1;
	add.s32 	%r9, %r44, %r47;
	ld.shared.u8 	%rs86, [%r9];
	setp.lt.s32 	%p10, %r37, 1;
	@%p10 bra 	$L__BB1_16;
	shl.b32 	%r50, %r37, 1;
	max.s32 	%r10, %r50, 1;
	and.b32  	%r11, %r10, 15;
	setp.lt.s32 	%p11, %r50, 16;
	mov.b32 	%r92, 1;
	@%p11 bra 	$L__BB1_7;
	and.b32  	%r52, %r10, 2147483632;
	neg.s32 	%r90, %r52;
	mad.lo.s32 	%r54, %r6, %r46, %r6;
	add.s32 	%r55, %r1, %r54;
	add.s32 	%r88, %r44, %r55;
	shl.b32 	%r14, %r6, 4;
	mov.b32 	%r89, 0;
$L__BB1_5:
	.pragma "nounroll";
	ld.shared.u8 	%rs18, [%r88];
	and.b16  	%rs19, %rs86, 255;
	min.u16 	%rs20, %rs19, %rs18;
	add.s32 	%r57, %r88, %r6;
	ld.shared.u8 	%rs21, [%r57];
	min.u16 	%rs22, %rs20, %rs21;
	add.s32 	%r58, %r57, %r6;
	ld.shared.u8 	%rs23, [%r58];
	min.u16 	%rs24, %rs22, %rs23;
	add.s32 	%r59, %r58, %r6;
	ld.shared.u8 	%rs25, [%r59];
	min.u16 	%rs26, %rs24, %rs25;
	add.s32 	%r60, %r59, %r6;
	ld.shared.u8 	%rs27, [%r60];
	min.u16 	%rs28, %rs26, %rs27;
	add.s32 	%r61, %r60, %r6;
	ld.shared.u8 	%rs29, [%r61];
	min.u16 	%rs30, %rs28, %rs29;
	add.s32 	%r62, %r61, %r6;
	ld.shared.u8 	%rs31, [%r62];
	min.u16 	%rs32, %rs30, %rs31;
	add.s32 	%r63, %r62, %r6;
	ld.shared.u8 	%rs33, [%r63];
	min.u16 	%rs34, %rs32, %rs33;
	add.s32 	%r64, %r63, %r6;
	ld.shared.u8 	%rs35, [%r64];
	min.u16 	%rs36, %rs34, %rs35;
	add.s32 	%r65, %r64, %r6;
	ld.shared.u8 	%rs37, [%r65];
	min.u16 	%rs38, %rs36, %rs37;
	add.s32 	%r66, %r65, %r6;
	ld.shared.u8 	%rs39, [%r66];
	min.u16 	%rs40, %rs38, %rs39;
	add.s32 	%r67, %r66, %r6;
	ld.shared.u8 	%rs41, [%r67];
	min.u16 	%rs42, %rs40, %rs41;
	add.s32 	%r68, %r67, %r6;
	ld.shared.u8 	%rs43, [%r68];
	min.u16 	%rs44, %rs42, %rs43;
	add.s32 	%r69, %r68, %r6;
	ld.shared.u8 	%rs45, [%r69];
	min.u16 	%rs46, %rs44, %rs45;
	add.s32 	%r70, %r69, %r6;
	ld.shared.u8 	%rs47, [%r70];
	min.u16 	%rs48, %rs46, %rs47;
	add.s32 	%r71, %r70, %r6;
	ld.shared.u8 	%rs49, [%r71];
	min.u16 	%rs86, %rs48, %rs49;
	add.s32 	%r90, %r90, 16;
	add.s32 	%r89, %r89, 16;
	add.s32 	%r88, %r88, %r14;
	setp.ne.s32 	%p12, %r90, 0;
	@%p12 bra 	$L__BB1_5;
	add.s32 	%r92, %r89, 1;
$L__BB1_7:
	setp.eq.s32 	%p13, %r11, 0;
	@%p13 bra 	$L__BB1_16;
	and.b32  	%r23, %r10, 7;
	setp.lt.u32 	%p14, %r11, 8;
	@%p14 bra 	$L__BB1_10;
	mad.lo.s32 	%r72, %r92, %r6, %r9;
	ld.shared.u8 	%rs51, [%r72];
	and.b16  	%rs52, %rs86, 255;
	min.u16 	%rs53, %rs52, %rs51;
	add.s32 	%r73, %r72, %r6;
	ld.shared.u8 	%rs54, [%r73];
	min.u16 	%rs55, %rs53, %rs54;
	add.s32 	%r74, %r73, %r6;
	ld.shared.u8 	%rs56, [%r74];
	min.u16 	%rs57, %rs55, %rs56;
	add.s32 	%r75, %r74, %r6;
	ld.shared.u8 	%rs58, [%r75];
	min.u16 	%rs59, %rs57, %rs58;
	add.s32 	%r76, %r75, %r6;
	ld.shared.u8 	%rs60, [%r76];
	min.u16 	%rs61, %rs59, %rs60;
	add.s32 	%r77, %r76, %r6;
	ld.shared.u8 	%rs62, [%r77];
	min.u16 	%rs63, %rs61, %rs62;
	add.s32 	%r78, %r77, %r6;
	ld.shared.u8 	%rs64, [%r78];
	min.u16 	%rs65, %rs63, %rs64;
	add.s32 	%r79, %r78, %r6;
	ld.shared.u8 	%rs66, [%r79];
	min.u16 	%rs86, %rs65, %rs66;
	add.s32 	%r92, %r92, 8;
$L__BB1_10:
	setp.eq.s32 	%p15, %r23, 0;
	@%p15 bra 	$L__BB1_16;
	and.b32  	%r26, %r10, 3;
	setp.lt.u32 	%p16, %r23, 4;
	@%p16 bra 	$L__BB1_13;
	mad.lo.s32 	%r80, %r92, %r6, %r9;
	ld.shared.u8 	%rs68, [%r80];
	and.b16  	%rs69, %rs86, 255;
	min.u16 	%rs70, %rs69, %rs68;
	add.s32 	%r81, %r80, %r6;
	ld.shared.u8 	%rs71, [%r81];
	min.u16 	%rs72, %rs70, %rs71;
	add.s32 	%r82, %r81, %r6;
	ld.shared.u8 	%rs73, [%r82];
	min.u16 	%rs74, %rs72, %rs73;
	add.s32 	%r83, %r82, %r6;
	ld.shared.u8 	%rs75, [%r83];
	min.u16 	%rs86, %rs74, %rs75;
	add.s32 	%r92, %r92, 4;
$L__BB1_13:
	setp.eq.s32 	%p17, %r26, 0;
	@%p17 bra 	$L__BB1_16;
	add.s32 	%r84, %r2, %r92;
	sub.s32 	%r85, %r84, %r37;
	mad.lo.s32 	%r86, %r6, %r85, %r1;
	add.s32 	%r95, %r44, %r86;
	neg.s32 	%r94, %r26;
$L__BB1_15:
	.pragma "nounroll";
	ld.shared.u8 	%rs76, [%r95];
	and.b16  	%rs77, %rs86, 255;
	min.u16 	%rs86, %rs77, %rs76;
	add.s32 	%r95, %r95, %r6;
	add.s32 	%r94, %r94, 1;
	setp.ne.s32 	%p18, %r94, 0;
	@%p18 bra 	$L__BB1_15;
$L__BB1_16:
	cvta.to.global.u64 	%rd7, %rd2;
	add.s64 	%rd8, %rd7, %rd4;
	st.global.u8 	[%rd8], %rs86;
$L__BB1_17:
	ret;

}
	// .globl	_Z24DilationFilterForEachRowPhS_iiiii
.visible .entry _Z24DilationFilterForEachRowPhS_iiiii(
	.param .u64 .ptr .align 1 _Z24DilationFilterForEachRowPhS_iiiii_param_0,
	.param .u64 .ptr .align 1 _Z24DilationFilterForEachRowPhS_iiiii_param_1,
	.param .u32 _Z24DilationFilterForEachRowPhS_iiiii_param_2,
	.param .u32 _Z24DilationFilterForEachRowPhS_iiiii_param_3,
	.param .u32 _Z24DilationFilterForEachRowPhS_iiiii_param_4,
	.param .u32 _Z24DilationFilterForEachRowPhS_iiiii_param_5,
	.param .u32 _Z24DilationFilterForEachRowPhS_iiiii_param_6
)
{
	.reg .pred 	%p<18>;
	.reg .b16 	%rs<87>;
	.reg .b32 	%r<69>;
	.reg .b64 	%rd<9>;

	ld.param.u64 	%rd1, [_Z24DilationFilterForEachRowPhS_iiiii_param_0];
	ld.param.u64 	%rd2, [_Z24DilationFilterForEachRowPhS_iiiii_param_1];
	ld.param.u32 	%r32, [_Z24DilationFilterForEachRowPhS_iiiii_param_2];
	ld.param.u32 	%r35, [_Z24DilationFilterForEachRowPhS_iiiii_param_3];
	ld.param.u32 	%r33, [_Z24DilationFilterForEachRowPhS_iiiii_param_4];
	ld.param.u32 	%r37, [_Z24DilationFilterForEachRowPhS_iiiii_param_5];
	ld.param.u32 	%r34, [_Z24DilationFilterForEachRowPhS_iiiii_param_6];
	mov.u32 	%r1, %tid.x;
	mov.u32 	%r38, %tid.y;
	mov.u32 	%r39, %ctaid.x;
	mov.u32 	%r40, %ctaid.y;
	mul.lo.s32 	%r2, %r33, %r39;
	add.s32 	%r41, %r2, %r1;
	sub.s32 	%r3, %r41, %r34;
	mad.lo.s32 	%r42, %r37, %r40, %r38;
	mov.u32 	%r43, %ntid.x;
	mul.lo.s32 	%r5, %r38, %r43;
	add.s32 	%r6, %r5, %r1;
	mov.u32 	%r44, smem;
	add.s32 	%r7, %r44, %r6;
	mov.b16 	%rs15, 0;
	st.shared.u8 	[%r7], %rs15;
	bar.sync 	0;
	setp.lt.s32 	%p1, %r3, 0;
	setp.ge.s32 	%p2, %r3, %r32;
	setp.ge.s32 	%p3, %r42, %r35;
	or.pred  	%p4, %p2, %p3;
	or.pred  	%p5, %p4, %p1;
	@%p5 bra 	$L__BB2_17;
	cvta.to.global.u64 	%rd3, %rd1;
	mad.lo.s32 	%r8, %r42, %r32, %r3;
	cvt.s64.s32 	%rd4, %r8;
	add.s64 	%rd5, %rd3, %rd4;
	ld.global.u8 	%rs16, [%rd5];
	st.shared.u8 	[%r7], %rs16;
	bar.sync 	0;
	setp.lt.s32 	%p6, %r3, %r2;
	add.s32 	%r45, %r2, %r33;
	setp.ge.s32 	%p7, %r3, %r45;
	or.pred  	%p8, %p6, %p7;
	@%p8 bra 	$L__BB2_17;
	sub.s32 	%r46, %r6, %r34;
	add.s32 	%r9, %r44, %r46;
	ld.shared.u8 	%rs86, [%r9];
	setp.lt.s32 	%p9, %r34, 1;
	@%p9 bra 	$L__BB2_16;
	shl.b32 	%r49, %r34, 1;
	max.s32 	%r10, %r49, 1;
	and.b32  	%r11, %r10, 15;
	setp.lt.s32 	%p10, %r49, 16;
	mov.b32 	%r65, 1;
	@%p10 bra 	$L__BB2_7;
	and.b32  	%r51, %r10, 2147483632;
	neg.s32 	%r63, %r51;
	add.s32 	%r54, %r46, %r44;
	add.s32 	%r13, %r54, 8;
	mov.b32 	%r62, 0;
$L__BB2_5:
	.pragma "nounroll";
	add.s32 	%r55, %r13, %r62;
	ld.shared.u8 	%rs18, [%r55+-7];
	and.b16  	%rs19, %rs86, 255;
	max.u16 	%rs20, %rs19, %rs18;
	ld.shared.u8 	%rs21, [%r55+-6];
	max.u16 	%rs22, %rs20, %rs21;
	ld.shared.u8 	%rs23, [%r55+-5];
	max.u16 	%rs24, %rs22, %rs23;
	ld.shared.u8 	%rs25, [%r55+-4];
	max.u16 	%rs26, %rs24, %rs25;
	ld.shared.u8 	%rs27, [%r55+-3];
	max.u16 	%rs28, %rs26, %rs27;
	ld.shared.u8 	%rs29, [%r55+-2];
	max.u16 	%rs30, %rs28, %rs29;
	ld.shared.u8 	%rs31, [%r55+-1];
	max.u16 	%rs32, %rs30, %rs31;
	ld.shared.u8 	%rs33, [%r55];
	max.u16 	%rs34, %rs32, %rs33;
	ld.shared.u8 	%rs35, [%r55+1];
	max.u16 	%rs36, %rs34, %rs35;
	ld.shared.u8 	%rs37, [%r55+2];
	max.u16 	%rs38, %rs36, %rs37;
	ld.shared.u8 	%rs39, [%r55+3];
	max.u16 	%rs40, %rs38, %rs39;
	ld.shared.u8 	%rs41, [%r55+4];
	max.u16 	%rs42, %rs40, %rs41;
	ld.shared.u8 	%rs43, [%r55+5];
	max.u16 	%rs44, %rs42, %rs43;
	ld.shared.u8 	%rs45, [%r55+6];
	max.u16 	%rs46, %rs44, %rs45;
	ld.shared.u8 	%rs47, [%r55+7];
	max.u16 	%rs48, %rs46, %rs47;
	ld.shared.u8 	%rs49, [%r55+8];
	max.u16 	%rs86, %rs48, %rs49;
	add.s32 	%r63, %r63, 16;
	add.s32 	%r62, %r62, 16;
	setp.ne.s32 	%p11, %r63, 0;
	@%p11 bra 	$L__BB2_5;
	add.s32 	%r65, %r62, 1;
$L__BB2_7:
	setp.eq.s32 	%p12, %r11, 0;
	@%p12 bra 	$L__BB2_16;
	and.b32  	%r20, %r10, 7;
	setp.lt.u32 	%p13, %r11, 8;
	@%p13 bra 	$L__BB2_10;
	add.s32 	%r56, %r9, %r65;
	ld.shared.u8 	%rs51, [%r56];
	and.b16  	%rs52, %rs86, 255;
	max.u16 	%rs53, %rs52, %rs51;
	ld.shared.u8 	%rs54, [%r56+1];
	max.u16 	%rs55, %rs53, %rs54;
	ld.shared.u8 	%rs56, [%r56+2];
	max.u16 	%rs57, %rs55, %rs56;
	ld.shared.u8 	%rs58, [%r56+3];
	max.u16 	%rs59, %rs57, %rs58;
	ld.shared.u8 	%rs60, [%r56+4];
	max.u16 	%rs61, %rs59, %rs60;
	ld.shared.u8 	%rs62, [%r56+5];
	max.u16 	%rs63, %rs61, %rs62;
	ld.shared.u8 	%rs64, [%r56+6];
	max.u16 	%rs65, %rs63, %rs64;
	ld.shared.u8 	%rs66, [%r56+7];
	max.u16 	%rs86, %rs65, %rs66;
	add.s32 	%r65, %r65, 8;
$L__BB2_10:
	setp.eq.s32 	%p14, %r20, 0;
	@%p14 bra 	$L__BB2_16;
	and.b32  	%r23, %r10, 3;
	setp.lt.u32 	%p15, %r20, 4;
	@%p15 bra 	$L__BB2_13;
	add.s32 	%r57, %r9, %r65;
	ld.shared.u8 	%rs68, [%r57];
	and.b16  	%rs69, %rs86, 255;
	max.u16 	%rs70, %rs69, %rs68;
	ld.shared.u8 	%rs71, [%r57+1];
	max.u16 	%rs72, %rs70, %rs71;
	ld.shared.u8 	%rs73, [%r57+2];
	max.u16 	%rs74, %rs72, %rs73;
	ld.shared.u8 	%rs75, [%r57+3];
	max.u16 	%rs86, %rs74, %rs75;
	add.s32 	%r65, %r65, 4;
$L__BB2_13:
	setp.eq.s32 	%p16, %r23, 0;
	@%p16 bra 	$L__BB2_16;
	add.s32 	%r58, %r1, %r65;
	add.s32 	%r59, %r58, %r5;
	sub.s32 	%r60, %r59, %r34;
	add.s32 	%r68, %r44, %r60;
	neg.s32 	%r67, %r23;
$L__BB2_15:
	.pragma "nounroll";
	ld.shared.u8 	%rs76, [%r68];
	and.b16  	%rs77, %rs86, 255;
	max.u16 	%rs86, %rs77, %rs76;
	add.s32 	%r68, %r68, 1;
	add.s32 	%r67, %r67, 1;
	setp.ne.s32 	%p17, %r67, 0;
	@%p17 bra 	$L__BB2_15;
$L__BB2_16:
	cvta.to.global.u64 	%rd7, %rd2;
	add.s64 	%rd8, %rd7, %rd4;
	st.global.u8 	[%rd8], %rs86;
$L__BB2_17:
	ret;

}
	// .globl	_Z24DilationFilterForEachColPhS_iiiii
.visible .entry _Z24DilationFilterForEachColPhS_iiiii(
	.param .u64 .ptr .align 1 _Z24DilationFilterForEachColPhS_iiiii_param_0,
	.param .u64 .ptr .align 1 _Z24DilationFilterForEachColPhS_iiiii_param_1,
	.param .u32 _Z24DilationFilterForEachColPhS_iiiii_param_2,
	.param .u32 _Z24DilationFilterForEachColPhS_iiiii_param_3,
	.param .u32 _Z24DilationFilterForEachColPhS_iiiii_param_4,
	.param .u32 _Z24DilationFilterForEachColPhS_iiiii_param_5,
	.param .u32 _Z24DilationFilterForEachColPhS_iiiii_param_6
)
{
	.reg .pred 	%p<19>;
	.reg .b16 	%rs<87>;
	.reg .b32 	%r<96>;
	.reg .b64 	%rd<9>;

	ld.param.u64 	%rd1, [_Z24DilationFilterForEachColPhS_iiiii_param_0];
	ld.param.u64 	%rd2, [_Z24DilationFilterForEachColPhS_iiiii_param_1];
	ld.param.u32 	%r35, [_Z24DilationFilterForEachColPhS_iiiii_param_2];
	ld.param.u32 	%r38, [_Z24DilationFilterForEachColPhS_iiiii_param_3];
	ld.param.u32 	%r39, [_Z24DilationFilterForEachColPhS_iiiii_param_4];
	ld.param.u32 	%r36, [_Z24DilationFilterForEachColPhS_iiiii_param_5];
	ld.param.u32 	%r37, [_Z24DilationFilterForEachColPhS_iiiii_param_6];
	mov.u32 	%r1, %tid.x;
	mov.u32 	%r2, %tid.y;
	mov.u32 	%r40, %ctaid.x;
	mov.u32 	%r41, %ctaid.y;
	mad.lo.s32 	%r3, %r39, %r40, %r1;
	mul.lo.s32 	%r4, %r36, %r41;
	add.s32 	%r42, %r4, %r2;
	sub.s32 	%r5, %r42, %r37;
	mov.u32 	%r6, %ntid.x;
	mad.lo.s32 	%r43, %r2, %r6, %r1;
	mov.u32 	%r44, smem;
	add.s32 	%r7, %r44, %r43;
	mov.b16 	%rs15, 0;
	st.shared.u8 	[%r7], %rs15;
	bar.sync 	0;
	setp.ge.s32 	%p1, %r3, %r35;
	setp.lt.s32 	%p2, %r5, 0;
	setp.ge.s32 	%p3, %r5, %r38;
	or.pred  	%p4, %p2, %p3;
	or.pred  	%p6, %p1, %p4;
	@%p6 bra 	$L__BB3_17;
	cvta.to.global.u64 	%rd3, %rd1;
	mad.lo.s32 	%r8, %r5, %r35, %r3;
	cvt.s64.s32 	%rd4, %r8;
	add.s64 	%rd5, %rd3, %rd4;
	ld.global.u8 	%rs16, [%rd5];
	st.shared.u8 	[%r7], %rs16;
	bar.sync 	0;
	setp.lt.s32 	%p7, %r5, %r4;
	add.s32 	%r45, %r4, %r36;
	setp.ge.s32 	%p8, %r5, %r45;
	or.pred  	%p9, %p7, %p8;
	@%p9 bra 	$L__BB3_17;
	sub.s32 	%r46, %r2, %r37;
	mad.lo.s32 	%r47, %r46, %r6, %r1;
	add.s32 	%r9, %r44, %r47;
	ld.shared.u8 	%rs86, [%r9];
	setp.lt.s32 	%p10, %r37, 1;
	@%p10 bra 	$L__BB3_16;
	shl.b32 	%r50, %r37, 1;
	max.s32 	%r10, %r50, 1;
	and.b32  	%r11, %r10, 15;
	setp.lt.s32 	%p11, %r50, 16;
	mov.b32 	%r92, 1;
	@%p11 bra 	$L__BB3_7;
	and.b32  	%r52, %r10, 2147483632;
	neg.s32 	%r90, %r52;
	mad.lo.s32 	%r54, %r6, %r46, %r6;
	add.s32 	%r55, %r1, %r54;
	add.s32 	%r88, %r44, %r55;
	shl.b32 	%r14, %r6, 4;
	mov.b32 	%r89, 0;
$L__BB3_5:
	.pragma "nounroll";
	ld.shared.u8 	%rs18, [%r88];
	and.b16  	%rs19, %rs86, 255;
	max.u16 	%rs20, %rs19, %rs18;
	add.s32 	%r57, %r88, %r6;
	ld.shared.u8 	%rs21, [%r57];
	max.u16 	%rs22, %rs20, %rs21;
	add.s32 	%r58, %r57, %r6;
	ld.shared.u8 	%rs23, [%r58];
	max.u16 	%rs24, %rs22, %rs23;
	add.s32 	%r59, %r58, %r6;
	ld.shared.u8 	%rs25, [%r59];
	max.u16 	%rs26, %rs24, %rs25;
	add.s32 	%r60, %r59, %r6;
	ld.shared.u8 	%rs27, [%r60];
	max.u16 	%rs28, %rs26, %rs27;
	add.s32 	%r61, %r60, %r6;
	ld.shared.u8 	%rs29, [%r61];
	max.u16 	%rs30, %rs28, %rs29;
	add.s32 	%r62, %r61, %r6;
	ld.shared.u8 	%rs31, [%r62];
	max.u16 	%rs32, %rs30, %rs31;
	add.s32 	%r63, %r62, %r6;
	ld.shared.u8 	%rs33, [%r63];
	max.u16 	%rs34, %rs32, %rs33;
	add.s32 	%r64, %r63, %r6;
	ld.shared.u8 	%rs35, [%r64];
	max.u16 	%rs36, %rs34, %rs35;
	add.s32 	%r65, %r64, %r6;
	ld.shared.u8 	%rs37, [%r65];
	max.u16 	%rs38, %rs36, %rs37;
	add.s32 	%r66, %r65, %r6;
	ld.shared.u8 	%rs39, [%r66];
	max.u16 	%rs40, %rs38, %rs39;
	add.s32 	%r67, %r66, %r6;
	ld.shared.u8 	%rs41, [%r67];
	max.u16 	%rs42, %rs40, %rs41;
	add.s32 	%r68, %r67, %r6;
	ld.shared.u8 	%rs43, [%r68];
	max.u16 	%rs44, %rs42, %rs43;
	add.s32 	%r69, %r68, %r6;
	ld.shared.u8 	%rs45, [%r69];
	max.u16 	%rs46, %rs44, %rs45;
	add.s32 	%r70, %r69, %r6;
	ld.shared.u8 	%rs47, [%r70];
	max.u16 	%rs48, %rs46, %rs47;
	add.s32 	%r71, %r70, %r6;
	ld.shared.u8 	%rs49, [%r71];
	max.u16 	%rs86, %rs48, %rs49;
	add.s32 	%r90, %r90, 16;
	add.s32 	%r89, %r89, 16;
	add.s32 	%r88, %r88, %r14;
	setp.ne.s32 	%p12, %r90, 0;
	@%p12 bra 	$L__BB3_5;
	add.s32 	%r92, %r89, 1;
$L__BB3_7:
	setp.eq.s32 	%p13, %r11, 0;
	@%p13 bra 	$L__BB3_16;
	and.b32  	%r23, %r10, 7;
	setp.lt.u32 	%p14, %r11, 8;
	@%p14 bra 	$L__BB3_10;
	mad.lo.s32 	%r72, %r92, %r6, %r9;
	ld.shared.u8 	%rs51, [%r72];
	and.b16  	%rs52, %rs86, 255;
	max.u16 	%rs53, %rs52, %rs51;
	add.s32 	%r73, %r72, %r6;
	ld.shared.u8 	%rs54, [%r73];
	max.u16 	%rs55, %rs53, %rs54;
	add.s32 	%r74, %r73, %r6;
	ld.shared.u8 	%rs56, [%r74];
	max.u16 	%rs57, %rs55, %rs56;
	add.s32 	%r75, %r74, %r6;
	ld.shared.u8 	%rs58, [%r75];
	max.u16 	%rs59, %rs57, %rs58;
	add.s32 	%r76, %r75, %r6;
	ld.shared.u8 	%rs60, [%r76];
	max.u16 	%rs61, %rs59, %rs60;
	add.s32 	%r77, %r76, %r6;
	ld.shared.u8 	%rs62, [%r77];
	max.u16 	%rs63, %rs61, %rs62;
	add.s32 	%r78, %r77, %r6;
	ld.shared.u8 	%rs64, [%r78];
	max.u16 	%rs65, %rs63, %rs64;
	add.s32 	%r79, %r78, %r6;
	ld.shared.u8 	%rs66, [%r79];
	max.u16 	%rs86, %rs65, %rs66;
	add.s32 	%r92, %r92, 8;
$L__BB3_10:
	setp.eq.s32 	%p15, %r23, 0;
	@%p15 bra 	$L__BB3_16;
	and.b32  	%r26, %r10, 3;
	setp.lt.u32 	%p16, %r23, 4;
	@%p16 bra 	$L__BB3_13;
	mad.lo.s32 	%r80, %r92, %r6, %r9;
	ld.shared.u8 	%rs68, [%r80];
	and.b16  	%rs69, %rs86, 255;
	max.u16 	%rs70, %rs69, %rs68;
	add.s32 	%r81, %r80, %r6;
	ld.shared.u8 	%rs71, [%r81];
	max.u16 	%rs72, %rs70, %rs71;
	add.s32 	%r82, %r81, %r6;
	ld.shared.u8 	%rs73, [%r82];
	max.u16 	%rs74, %rs72, %rs73;
	add.s32 	%r83, %r82, %r6;
	ld.shared.u8 	%rs75, [%r83];
	max.u16 	%rs86, %rs74, %rs75;
	add.s32 	%r92, %r92, 4;
$L__BB3_13:
	setp.eq.s32 	%p17, %r26, 0;
	@%p17 bra 	$L__BB3_16;
	add.s32 	%r84, %r2, %r92;
	sub.s32 	%r85, %r84, %r37;
	mad.lo.s32 	%r86, %r6, %r85, %r1;
	add.s32 	%r95, %r44, %r86;
	neg.s32 	%r94, %r26;
$L__BB3_15:
	.pragma "nounroll";
	ld.shared.u8 	%rs76, [%r95];
	and.b16  	%rs77, %rs86, 255;
	max.u16 	%rs86, %rs77, %rs76;
	add.s32 	%r95, %r95, %r6;
	add.s32 	%r94, %r94, 1;
	setp.ne.s32 	%p18, %r94, 0;
	@%p18 bra 	$L__BB3_15;
$L__BB3_16:
	cvta.to.global.u64 	%rd7, %rd2;
	add.s64 	%rd8, %rd7, %rd4;
	st.global.u8 	[%rd8], %rs86;
$L__BB3_17:
	ret;

}


// ===== COMPILED SASS (sm_100) =====

	.target	sm_100

	.elftype	@"ET_EXEC"


//--------------------- .note.nv.tkinfo           --------------------------
	.section	.note.nv.tkinfo,"",@"SHT_NOTE"
	.sectionflags	@"SHF_NOTE_NV_TKINFO"
	.tkinfo
        /*0018*/ 	.word	0x00000002
        /*0030*/ 	.string	""
        /*0030*/ 	.string	"ptxas"
        /*0030*/ 	.string	"Cuda compilation tools, release 13.0, V13.0.88"
        /*0030*/ 	.string	"Build cuda_13.0.r13.0/compiler.36424714_0"
        /*0030*/ 	.string	"-arch sm_100 -m 64 "



//--------------------- .note.nv.cuinfo           --------------------------
	.section	.note.nv.cuinfo,"",@"SHT_NOTE"
	.sectionflags	@"SHF_NOTE_NV_CUINFO"
        /*0018*/ 	.short	0x0002
        /*001a*/ 	.short	0x0064
        /*001c*/ 	.short	0x0082
	.zero		2


//--------------------- .nv.info                  --------------------------
	.section	.nv.info,"",@"SHT_CUDA_INFO"
	.align	4


	//----- nvinfo : EIATTR_REGCOUNT
	.align		4
        /*0000*/ 	.byte	0x04, 0x2f
        /*0002*/ 	.short	(.L_1 - .L_0)
	.align		4
.L_0:
        /*0004*/ 	.word	index@(_Z23ErosionFilterForEachRowPhS_iiiii)
        /*0008*/ 	.word	0x00000025


	//----- nvinfo : EIATTR_FRAME_SIZE
	.align		4
.L_1:
        /*000c*/ 	.byte	0x04, 0x11
        /*000e*/ 	.short	(.L_3 - .L_2)
	.align		4
.L_2:
        /*0010*/ 	.word	index@(_Z23ErosionFilterForEachRowPhS_iiiii)
        /*0014*/ 	.word	0x00000000


	//----- nvinfo : EIATTR_REGCOUNT
	.align		4
.L_3:
        /*0018*/ 	.byte	0x04, 0x2f
        /*001a*/ 	.short	(.L_5 - .L_4)
	.align		4
.L_4:
        /*001c*/ 	.word	index@(_Z23ErosionFilterForEachColPhS_iiiii)
        /*0020*/ 	.word	0x00000025


	//----- nvinfo : EIATTR_FRAME_SIZE
	.align		4
.L_5:
        /*0024*/ 	.byte	0x04, 0x11
        /*0026*/ 	.short	(.L_7 - .L_6)
	.align		4
.L_6:
        /*0028*/ 	.word	index@(_Z23ErosionFilterForEachColPhS_iiiii)
        /*002c*/ 	.word	0x00000000


	//----- nvinfo : EIATTR_REGCOUNT
	.align		4
.L_7:
        /*0030*/ 	.byte	0x04, 0x2f
        /*0032*/ 	.short	(.L_9 - .L_8)
	.align		4
.L_8:
        /*0034*/ 	.word	index@(_Z24DilationFilterForEachRowPhS_iiiii)
        /*0038*/ 	.word	0x00000025


	//----- nvinfo : EIATTR_FRAME_SIZE
	.align		4
.L_9:
        /*003c*/ 	.byte	0x04, 0x11
        /*003e*/ 	.short	(.L_11 - .L_10)
	.align		4
.L_10:
        /*0040*/ 	.word	index@(_Z24DilationFilterForEachRowPhS_iiiii)
        /*0044*/ 	.word	0x00000000


	//----- nvinfo : EIATTR_REGCOUNT
	.align		4
.L_11:
        /*0048*/ 	.byte	0x04, 0x2f
        /*004a*/ 	.short	(.L_13 - .L_12)
	.align		4
.L_12:
        /*004c*/ 	.word	index@(_Z24DilationFilterForEachColPhS_iiiii)
        /*0050*/ 	.word	0x00000025


	//----- nvinfo : EIATTR_FRAME_SIZE
	.align		4
.L_13:
        /*0054*/ 	.byte	0x04, 0x11
        /*0056*/ 	.short	(.L_15 - .L_14)
	.align		4
.L_14:
        /*0058*/ 	.word	index@(_Z24DilationFilterForEachColPhS_iiiii)
        /*005c*/ 	.word	0x00000000


	//----- nvinfo : EIATTR_MIN_STACK_SIZE
	.align		4
.L_15:
        /*0060*/ 	.byte	0x04, 0x12
        /*0062*/ 	.short	(.L_17 - .L_16)
	.align		4
.L_16:
        /*0064*/ 	.word	index@(_Z24DilationFilterForEachColPhS_iiiii)
        /*0068*/ 	.word	0x00000000


	//----- nvinfo : EIATTR_MIN_STACK_SIZE
	.align		4
.L_17:
        /*006c*/ 	.byte	0x04, 0x12
        /*006e*/ 	.short	(.L_19 - .L_18)
	.align		4
.L_18:
        /*0070*/ 	.word	index@(_Z24DilationFilterForEachRowPhS_iiiii)
        /*0074*/ 	.word	0x00000000


	//----- nvinfo : EIATTR_MIN_STACK_SIZE
	.align		4
.L_19:
        /*0078*/ 	.byte	0x04, 0x12
        /*007a*/ 	.short	(.L_21 - .L_20)
	.align		4
.L_20:
        /*007c*/ 	.word	index@(_Z23ErosionFilterForEachColPhS_iiiii)
        /*0080*/ 	.word	0x00000000


	//----- nvinfo : EIATTR_MIN_STACK_SIZE
	.align		4
.L_21:
        /*0084*/ 	.byte	0x04, 0x12
        /*0086*/ 	.short	(.L_23 - .L_22)
	.align		4
.L_22:
        /*0088*/ 	.word	index@(_Z23ErosionFilterForEachRowPhS_iiiii)
        /*008c*/ 	.word	0x00000000
.L_23:


//--------------------- .nv.compat                --------------------------
	.section	.nv.compat,"",@"SHT_CUDA_COMPAT_INFO"
	.align	4
        /*0000*/ 	.byte	0x02, 0x09, 0x00, 0x00, 0x02, 0x02, 0x01, 0x00, 0x02, 0x05, 0x05, 0x00, 0x03, 0x07, 0x01, 0x01
        /*0010*/ 	.byte	0x02, 0x03, 0x00, 0x00, 0x02, 0x06, 0x01, 0x00, 0x04, 0x0b, 0x08, 0x00, 0x09, 0x00, 0x00, 0x00
        /*0020*/ 	.byte	0x00, 0x00, 0x00, 0x00


//--------------------- .nv.info._Z24DilationFilterForEachColPhS_iiiii --------------------------
	.section	.nv.info._Z24DilationFilterForEachColPhS_iiiii,"",@"SHT_CUDA_INFO"
	.sectionflags	@""
	.align	4


	//----- nvinfo : EIATTR_CUDA_API_VERSION
	.align		4
        /*0000*/ 	.byte	0x04, 0x37
        /*0002*/ 	.short	(.L_25 - .L_24)
.L_24:
        /*0004*/ 	.word	0x00000082


	//----- nvinfo : EIATTR_KPARAM_INFO
	.align		4
.L_25:
        /*0008*/ 	.byte	0x04, 0x17
        /*000a*/ 	.short	(.L_27 - .L_26)
.L_26:
        /*000c*/ 	.word	0x00000000
        /*0010*/ 	.short	0x0006
        /*0012*/ 	.short	0x0020
        /*0014*/ 	.byte	0x00, 0xf0, 0x11, 0x00


	//----- nvinfo : EIATTR_KPARAM_INFO
	.align		4
.L_27:
        /*0018*/ 	.byte	0x04, 0x17
        /*001a*/ 	.short	(.L_29 - .L_28)
.L_28:
        /*001c*/ 	.word	0x00000000
        /*0020*/ 	.short	0x0005
        /*0022*/ 	.short	0x001c
        /*0024*/ 	.byte	0x00, 0xf0, 0x11, 0x00


	//----- nvinfo : EIATTR_KPARAM_INFO
	.align		4
.L_29:
        /*0028*/ 	.byte	0x04, 0x17
        /*002a*/ 	.short	(.L_31 - .L_30)
.L_30:
        /*002c*/ 	.word	0x00000000
        /*0030*/ 	.short	0x0004
        /*0032*/ 	.short	0x0018
        /*0034*/ 	.byte	0x00, 0xf0, 0x11, 0x00


	//----- nvinfo : EIATTR_KPARAM_INFO
	.align		4
.L_31:
        /*0038*/ 	.byte	0x04, 0x17
        /*003a*/ 	.short	(.L_33 - .L_32)
.L_32:
        /*003c*/ 	.word	0x00000000
        /*0040*/ 	.short	0x0003
        /*0042*/ 	.short	0x0014
        /*0044*/ 	.byte	0x00, 0xf0, 0x11, 0x00


	//----- nvinfo : EIATTR_KPARAM_INFO
	.align		4
.L_33:
        /*0048*/ 	.byte	0x04, 0x17
        /*004a*/ 	.short	(.L_35 - .L_34)
.L_34:
        /*004c*/ 	.word	0x00000000
        /*0050*/ 	.short	0x0002
        /*0052*/ 	.short	0x0010
        /*0054*/ 	.byte	0x00, 0xf0, 0x11, 0x00


	//----- nvinfo : EIATTR_KPARAM_INFO
	.align		4
.L_35:
        /*0058*/ 	.byte	0x04, 0x17
        /*005a*/ 	.short	(.L_37 - .L_36)
.L_36:
        /*005c*/ 	.word	0x00000000
        /*0060*/ 	.short	0x0001
        /*0062*/ 	.short	0x0008
        /*0064*/ 	.byte	0x00, 0xf5, 0x21, 0x00


	//----- nvinfo : EIATTR_KPARAM_INFO
	.align		4
.L_37:
        /*0068*/ 	.byte	0x04, 0x17
        /*006a*/ 	.short	(.L_39 - .L_38)
.L_38:
        /*006c*/ 	.word	0x00000000
        /*0070*/ 	.short	0x0000
        /*0072*/ 	.short	0x0000
        /*0074*/ 	.byte	0x00, 0xf5, 0x21, 0x00


	//----- nvinfo : EIATTR_SPARSE_MMA_MASK
	.align		4
.L_39:
        /*0078*/ 	.byte	0x03, 0x50
        /*007a*/ 	.short	0x0000


	//----- nvinfo : EIATTR_MAXREG_COUNT
	.align		4
        /*007c*/ 	.byte	0x03, 0x1b
        /*007e*/ 	.short	0x00ff


	//----- nvinfo : EIATTR_NUM_BARRIERS
	.align		4
        /*0080*/ 	.byte	0x02, 0x4c
        /*0082*/ 	.byte	0x01
	.zero		1


	//----- nvinfo : EIATTR_MERCURY_ISA_VERSION
	.align		4
        /*0084*/ 	.byte	0x03, 0x5f
        /*0086*/ 	.short	0x0101


	//----- nvinfo : EIATTR_VRC_CTA_INIT_COUNT
	.align		4
        /*0088*/ 	.byte	0x02, 0x4a
	.zero		1
	.zero		1


	//----- nvinfo : EIATTR_EXIT_INSTR_OFFSETS
	.align		4
        /*008c*/ 	.byte	0x04, 0x1c
        /*008e*/ 	.short	(.L_41 - .L_40)


	//   ....[0]....
.L_40:
        /*0090*/ 	.word	0x00000150


	//   ....[1]....
        /*0094*/ 	.word	0x00000220


	//   ....[2]....
        /*0098*/ 	.word	0x00000a10


	//----- nvinfo : EIATTR_CBANK_PARAM_SIZE
	.align		4
.L_41:
        /*009c*/ 	.byte	0x03, 0x19
        /*009e*/ 	.short	0x0024


	//----- nvinfo : EIATTR_PARAM_CBANK
	.align		4
        /*00a0*/ 	.byte	0x04, 0x0a
        /*00a2*/ 	.short	(.L_43 - .L_42)
	.align		4
.L_42:
        /*00a4*/ 	.word	index@(.nv.constant0._Z24DilationFilterForEachColPhS_iiiii)
        /*00a8*/ 	.short	0x0380
        /*00aa*/ 	.short	0x0024


	//----- nvinfo : EIATTR_SW_WAR
	.align		4
.L_43:
        /*00ac*/ 	.byte	0x04, 0x36
        /*00ae*/ 	.short	(.L_45 - .L_44)
.L_44:
        /*00b0*/ 	.word	0x00000008
.L_45:


//--------------------- .nv.info._Z24DilationFilterForEachRowPhS_iiiii --------------------------
	.section	.nv.info._Z24DilationFilterForEachRowPhS_iiiii,"",@"SHT_CUDA_INFO"
	.sectionflags	@""
	.align	4


	//----- nvinfo : EIATTR_CUDA_API_VERSION
	.align		4
        /*0000*/ 	.byte	0x04, 0x37
        /*0002*/ 	.short	(.L_47 - .L_46)
.L_46:
        /*0004*/ 	.word	0x00000082


	//----- nvinfo : EIATTR_KPARAM_INFO
	.align		4
.L_47:
        /*0008*/ 	.byte	0x04, 0x17
        /*000a*/ 	.short	(.L_49 - .L_48)
.L_48:
        /*000c*/ 	.word	0x00000000
        /*0010*/ 	.short	0x0006
        /*0012*/ 	.short	0x0020
        /*0014*/ 	.byte	0x00, 0xf0, 0x11, 0x00


	//----- nvinfo : EIATTR_KPARAM_INFO
	.align		4
.L_49:
        /*0018*/ 	.byte	0x04, 0x17
        /*001a*/ 	.short	(.L_51 - .L_50)
.L_50:
        /*001c*/ 	.word	0x00000000
        /*0020*/ 	.short	0x0005
        /*0022*/ 	.short	0x001c
        /*0024*/ 	.byte	0x00, 0xf0, 0x11, 0x00


	//----- nvinfo : EIATTR_KPARAM_INFO
	.align		4
.L_51:
        /*0028*/ 	.byte	0x04, 0x17
        /*002a*/ 	.short	(.L_53 - .L_52)
.L_52:
        /*002c*/ 	.word	0x00000000
        /*0030*/ 	.short	0x0004
        /*0032*/ 	.short	0x0018
        /*0034*/ 	.byte	0x00, 0xf0, 0x11, 0x00


	//----- nvinfo : EIATTR_KPARAM_INFO
	.align		4
.L_53:
        /*0038*/ 	.byte	0x04, 0x17
        /*003a*/ 	.short	(.L_55 - .L_54)
.L_54:
        /*003c*/ 	.word	0x00000000
        /*0040*/ 	.short	0x0003
        /*0042*/ 	.short	0x0014
        /*0044*/ 	.byte	0x00, 0xf0, 0x11, 0x00


	//----- nvinfo : EIATTR_KPARAM_INFO
	.align		4
.L_55:
        /*0048*/ 	.byte	0x04, 0x17
        /*004a*/ 	.short	(.L_57 - .L_56)
.L_56:
        /*004c*/ 	.word	0x00000000
        /*0050*/ 	.short	0x0002
        /*0052*/ 	.short	0x0010
        /*0054*/ 	.byte	0x00, 0xf0, 0x11, 0x00


	//----- nvinfo : EIATTR_KPARAM_INFO
	.align		4
.L_57:
        /*0058*/ 	.byte	0x04, 0x17
        /*005a*/ 	.short	(.L_59 - .L_58)
.L_58:
        /*005c*/ 	.word	0x00000000
        /*0060*/ 	.short	0x0001
        /*0062*/ 	.short	0x0008
        /*0064*/ 	.byte	0x00, 0xf5, 0x21, 0x00


	//----- nvinfo : EIATTR_KPARAM_INFO
	.align		4
.L_59:
        /*0068*/ 	.byte	0x04, 0x17
        /*006a*/ 	.short	(.L_61 - .L_60)
.L_60:
        /*006c*/ 	.word	0x00000000
        /*0070*/ 	.short	0x0000
        /*0072*/ 	.short	0x0000
        /*0074*/ 	.byte	0x00, 0xf5, 0x21, 0x00


	//----- nvinfo : EIATTR_SPARSE_MMA_MASK
	.align		4
.L_61:
        /*0078*/ 	.byte	0x03, 0x50
        /*007a*/ 	.short	0x0000


	//----- nvinfo : EIATTR_MAXREG_COUNT
	.align		4
        /*007c*/ 	.byte	0x03, 0x1b
        /*007e*/ 	.short	0x00ff


	//----- nvinfo : EIATTR_NUM_BARRIERS
	.align		4
        /*0080*/ 	.byte	0x02, 0x4c
        /*0082*/ 	.byte	0x01
	.zero		1


	//----- nvinfo : EIATTR_MERCURY_ISA_VERSION
	.align		4
        /*0084*/ 	.byte	0x03, 0x5f
        /*0086*/ 	.short	0x0101


	//----- nvinfo : EIATTR_VRC_CTA_INIT_COUNT
	.align		4
        /*0088*/ 	.byte	0x02, 0x4a
	.zero		1
	.zero		1


	//----- nvinfo : EIATTR_EXIT_INSTR_OFFSETS
	.align		4
        /*008c*/ 	.byte	0x04, 0x1c
        /*008e*/ 	.short	(.L_63 - .L_62)


	//   ....[0]....
.L_62:
        /*0090*/ 	.word	0x00000170


	//   ....[1]....
        /*0094*/ 	.word	0x00000240


	//   ....[2]....
        /*0098*/ 	.word	0x00000840


	//----- nvinfo : EIATTR_CBANK_PARAM_SIZE
	.align		4
.L_63:
        /*009c*/ 	.byte	0x03, 0x19
        /*009e*/ 	.short	0x0024


	//----- nvinfo : EIATTR_PARAM_CBANK
	.align		4
        /*00a0*/ 	.byte	0x04, 0x0a
        /*00a2*/ 	.short	(.L_65 - .L_64)
	.align		4
.L_64:
        /*00a4*/ 	.word	index@(.nv.constant0._Z24DilationFilterForEachRowPhS_iiiii)
        /*00a8*/ 	.short	0x0380
        /*00aa*/ 	.short	0x0024


	//----- nvinfo : EIATTR_SW_WAR
	.align		4
.L_65:
        /*00ac*/ 	.byte	0x04, 0x36
        /*00ae*/ 	.short	(.L_67 - .L_66)
.L_66:
        /*00b0*/ 	.word	0x00000008
.L_67:


//--------------------- .nv.info._Z23ErosionFilterForEachColPhS_iiiii --------------------------
	.section	.nv.info._Z23ErosionFilterForEachColPhS_iiiii,"",@"SHT_CUDA_INFO"
	.sectionflags	@""
	.align	4


	//----- nvinfo : EIATTR_CUDA_API_VERSION
	.align		4
        /*0000*/ 	.byte	0x04, 0x37
        /*0002*/ 	.short	(.L_69 - .L_68)
.L_68:
        /*0004*/ 	.word	0x00000082


	//----- nvinfo : EIATTR_KPARAM_INFO
	.align		4
.L_69:
        /*0008*/ 	.byte	0x04, 0x17
        /*000a*/ 	.short	(.L_71 - .L_70)
.L_70:
        /*000c*/ 	.word	0x00000000
        /*0010*/ 	.short	0x0006
        /*0012*/ 	.short	0x0020
        /*0014*/ 	.byte	0x00, 0xf0, 0x11, 0x00


	//----- nvinfo : EIATTR_KPARAM_INFO
	.align		4
.L_71:
        /*0018*/ 	.byte	0x04, 0x17
        /*001a*/ 	.short	(.L_73 - .L_72)
.L_72:
        /*001c*/ 	.word	0x00000000
        /*0020*/ 	.short	0x0005
        /*0022*/ 	.short	0x001c
        /*0024*/ 	.byte	0x00, 0xf0, 0x11, 0x00


	//----- nvinfo : EIATTR_KPARAM_INFO
	.align		4
.L_73:
        /*0028*/ 	.byte	0x04, 0x17
        /*002a*/ 	.short	(.L_75 - .L_74)
.L_74:
        /*002c*/ 	.word	0x00000000
        /*0030*/ 	.short	0x0004
        /*0032*/ 	.short	0x0018
        /*0034*/ 	.byte	0x00, 0xf0, 0x11, 0x00


	//----- nvinfo : EIATTR_KPARAM_INFO
	.align		4
.L_75:
        /*0038*/ 	.byte	0x04, 0x17
        /*003a*/ 	.short	(.L_77 - .L_76)
.L_76:
        /*003c*/ 	.word	0x00000000
        /*0040*/ 	.short	0x0003
        /*0042*/ 	.short	0x0014
        /*0044*/ 	.byte	0x00, 0xf0, 0x11, 0x00


	//----- nvinfo : EIATTR_KPARAM_INFO
	.align		4
.L_77:
        /*0048*/ 	.byte	0x04, 0x17
        /*004a*/ 	.short	(.L_79 - .L_78)
.L_78:
        /*004c*/ 	.word	0x00000000
        /*0050*/ 	.short	0x0002
        /*0052*/ 	.short	0x0010
        /*0054*/ 	.byte	0x00, 0xf0, 0x11, 0x00


	//----- nvinfo : EIATTR_KPARAM_INFO
	.align		4
.L_79:
        /*0058*/ 	.byte	0x04, 0x17
        /*005a*/ 	.short	(.L_81 - .L_80)
.L_80:
        /*005c*/ 	.word	0x00000000
        /*0060*/ 	.short	0x0001
        /*0062*/ 	.short	0x0008
        /*0064*/ 	.byte	0x00, 0xf5, 0x21, 0x00


	//----- nvinfo : EIATTR_KPARAM_INFO
	.align		4
.L_81:
        /*0068*/ 	.byte	0x04, 0x17
        /*006a*/ 	.short	(.L_83 - .L_82)
.L_82:
        /*006c*/ 	.word	0x00000000
        /*0070*/ 	.short	0x0000
        /*0072*/ 	.short	0x0000
        /*0074*/ 	.byte	0x00, 0xf5, 0x21, 0x00


	//----- nvinfo : EIATTR_SPARSE_MMA_MASK
	.align		4
.L_83:
        /*0078*/ 	.byte	0x03, 0x50
        /*007a*/ 	.short	0x0000


	//----- nvinfo : EIATTR_MAXREG_COUNT
	.align		4
        /*007c*/ 	.byte	0x03, 0x1b
        /*007e*/ 	.short	0x00ff


	//----- nvinfo : EIATTR_NUM_BARRIERS
	.align		4
        /*0080*/ 	.byte	0x02, 0x4c
        /*0082*/ 	.byte	0x01
	.zero		1


	//----- nvinfo : EIATTR_MERCURY_ISA_VERSION
	.align		4
        /*0084*/ 	.byte	0x03, 0x5f
        /*0086*/ 	.short	0x0101


	//----- nvinfo : EIATTR_VRC_CTA_INIT_COUNT
	.align		4
        /*0088*/ 	.byte	0x02, 0x4a
	.zero		1
	.zero		1


	//----- nvinfo : EIATTR_EXIT_INSTR_OFFSETS
	.align		4
        /*008c*/ 	.byte	0x04, 0x1c
        /*008e*/ 	.short	(.L_85 - .L_84)


	//   ....[0]....
.L_84:
        /*0090*/ 	.word	0x00000160


	//   ....[1]....
        /*0094*/ 	.word	0x00000230


	//   ....[2]....
        /*0098*/ 	.word	0x00000a20


	//----- nvinfo : EIATTR_CBANK_PARAM_SIZE
	.align		4
.L_85:
        /*009c*/ 	.byte	0x03, 0x19
        /*009e*/ 	.short	0x0024


	//----- nvinfo : EIATTR_PARAM_CBANK
	.align		4
        /*00a0*/ 	.byte	0x04, 0x0a
        /*00a2*/ 	.short	(.L_87 - .L_86)
	.align		4
.L_86:
        /*00a4*/ 	.word	index@(.nv.constant0._Z23ErosionFilterForEachColPhS_iiiii)
        /*00a8*/ 	.short	0x0380
        /*00aa*/ 	.short	0x0024


	//----- nvinfo : EIATTR_SW_WAR
	.align		4
.L_87:
        /*00ac*/ 	.byte	0x04, 0x36
        /*00ae*/ 	.short	(.L_89 - .L_88)
.L_88:
        /*00b0*/ 	.word	0x00000008
.L_89:


//--------------------- .nv.info._Z23ErosionFilterForEachRowPhS_iiiii --------------------------
	.section	.nv.info._Z23ErosionFilterForEachRowPhS_iiiii,"",@"SHT_CUDA_INFO"
	.sectionflags	@""
	.align	4


	//----- nvinfo : EIATTR_CUDA_API_VERSION
	.align		4
        /*0000*/ 	.byte	0x04, 0x37
        /*0002*/ 	.short	(.L_91 - .L_90)
.L_90:
        /*0004*/ 	.word	0x00000082


	//----- nvinfo : EIATTR_KPARAM_INFO
	.align		4
.L_91:
        /*0008*/ 	.byte	0x04, 0x17
        /*000a*/ 	.short	(.L_93 - .L_92)
.L_92:
        /*000c*/ 	.word	0x00000000
        /*0010*/ 	.short	0x0006
        /*0012*/ 	.short	0x0020
        /*0014*/ 	.byte	0x00, 0xf0, 0x11, 0x00


	//----- nvinfo : EIATTR_KPARAM_INFO
	.align		4
.L_93:
        /*0018*/ 	.byte	0x04, 0x17
        /*001a*/ 	.short	(.L_95 - .L_94)
.L_94:
        /*001c*/ 	.word	0x00000000
        /*0020*/ 	.short	0x0005
        /*0022*/ 	.short	0x001c
        /*0024*/ 	.byte	0x00, 0xf0, 0x11, 0x00


	//----- nvinfo : EIATTR_KPARAM_INFO
	.align		4
.L_95:
        /*0028*/ 	.byte	0x04, 0x17
        /*002a*/ 	.short	(.L_97 - .L_96)
.L_96:
        /*002c*/ 	.word	0x00000000
        /*0030*/ 	.short	0x0004
        /*0032*/ 	.short	0x0018
        /*0034*/ 	.byte	0x00, 0xf0, 0x11, 0x00


	//----- nvinfo : EIATTR_KPARAM_INFO
	.align		4
.L_97:
        /*0038*/ 	.byte	0x04, 0x17
        /*003a*/ 	.short	(.L_99 - .L_98)
.L_98:
        /*003c*/ 	.word	0x00000000
        /*0040*/ 	.short	0x0003
        /*0042*/ 	.short	0x0014
        /*0044*/ 	.byte	0x00, 0xf0, 0x11, 0x00


	//----- nvinfo : EIATTR_KPARAM_INFO
	.align		4
.L_99:
        /*0048*/ 	.byte	0x04, 0x17
        /*004a*/ 	.short	(.L_101 - .L_100)
.L_100:
        /*004c*/ 	.word	0x00000000
        /*0050*/ 	.short	0x0002
        /*0052*/ 	.short	0x0010
        /*0054*/ 	.byte	0x00, 0xf0, 0x11, 0x00


	//----- nvinfo : EIATTR_KPARAM_INFO
	.align		4
.L_101:
        /*0058*/ 	.byte	0x04, 0x17
        /*005a*/ 	.short	(.L_103 - .L_102)
.L_102:
        /*005c*/ 	.word	0x00000000
        /*0060*/ 	.short	0x0001
        /*0062*/ 	.short	0x0008
        /*0064*/ 	.byte	0x00, 0xf5, 0x21, 0x00


	//----- nvinfo : EIATTR_KPARAM_INFO
	.align		4
.L_103:
        /*0068*/ 	.byte	0x04, 0x17
        /*006a*/ 	.short	(.L_105 - .L_104)
.L_104:
        /*006c*/ 	.word	0x00000000
        /*0070*/ 	.short	0x0000
        /*0072*/ 	.short	0x0000
        /*0074*/ 	.byte	0x00, 0xf5, 0x21, 0x00


	//----- nvinfo : EIATTR_SPARSE_MMA_MASK
	.align		4
.L_105:
        /*0078*/ 	.byte	0x03, 0x50
        /*007a*/ 	.short	0x0000


	//----- nvinfo : EIATTR_MAXREG_COUNT
	.align		4
        /*007c*/ 	.byte	0x03, 0x1b
        /*007e*/ 	.short	0x00ff


	//----- nvinfo : EIATTR_NUM_BARRIERS
	.align		4
        /*0080*/ 	.byte	0x02, 0x4c
        /*0082*/ 	.byte	0x01
	.zero		1


	//----- nvinfo : EIATTR_MERCURY_ISA_VERSION
	.align		4
        /*0084*/ 	.byte	0x03, 0x5f
        /*0086*/ 	.short	0x0101


	//----- nvinfo : EIATTR_VRC_CTA_INIT_COUNT
	.align		4
        /*0088*/ 	.byte	0x02, 0x4a
	.zero		1
	.zero		1


	//----- nvinfo : EIATTR_EXIT_INSTR_OFFSETS
	.align		4
        /*008c*/ 	.byte	0x04, 0x1c
        /*008e*/ 	.short	(.L_107 - .L_106)


	//   ....[0]....
.L_106:
        /*0090*/ 	.word	0x00000180


	//   ....[1]....
        /*0094*/ 	.word	0x00000250


	//   ....[2]....
        /*0098*/ 	.word	0x00000850


	//----- nvinfo : EIATTR_CBANK_PARAM_SIZE
	.align		4
.L_107:
        /*009c*/ 	.byte	0x03, 0x19
        /*009e*/ 	.short	0x0024


	//----- nvinfo : EIATTR_PARAM_CBANK
	.align		4
        /*00a0*/ 	.byte	0x04, 0x0a
        /*00a2*/ 	.short	(.L_109 - .L_108)
	.align		4
.L_108:
        /*00a4*/ 	.word	index@(.nv.constant0._Z23ErosionFilterForEachRowPhS_iiiii)
        /*00a8*/ 	.short	0x0380
        /*00aa*/ 	.short	0x0024


	//----- nvinfo : EIATTR_SW_WAR
	.align		4
.L_109:
        /*00ac*/ 	.byte	0x04, 0x36
        /*00ae*/ 	.short	(.L_111 - .L_110)
.L_110:
        /*00b0*/ 	.word	0x00000008
.L_111:


//--------------------- .nv.callgraph             --------------------------
	.section	.nv.callgraph,"",@"SHT_CUDA_CALLGRAPH"
	.align	4
	.sectionentsize	8
	.align		4
        /*0000*/ 	.word	0x00000000
	.align		4
        /*0004*/ 	.word	0xffffffff
	.align		4
        /*0008*/ 	.word	0x00000000
	.align		4
        /*000c*/ 	.word	0xfffffffe
	.align		4
        /*0010*/ 	.word	0x00000000
	.align		4
        /*0014*/ 	.word	0xfffffffd
	.align		4
        /*0018*/ 	.word	0x00000000
	.align		4
        /*001c*/ 	.word	0xfffffffc


//--------------------- .text._Z24DilationFilterForEachColPhS_iiiii --------------------------
	.section	.text._Z24DilationFilterForEachColPhS_iiiii,"ax",@progbits
	.align	128
        .global         _Z24DilationFilterForEachColPhS_iiiii
        .type           _Z24DilationFilterForEachColPhS_iiiii,@function
        .size           _Z24DilationFilterForEachColPhS_iiiii,(.L_x_28 - _Z24DilationFilterForEachColPhS_iiiii)
        .other          _Z24DilationFilterForEachColPhS_iiiii,@"STO_CUDA_ENTRY STV_DEFAULT"
_Z24DilationFilterForEachColPhS_iiiii:
.text._Z24DilationFilterForEachColPhS_iiiii:
[----:B------:R-:W-:Y:S01]  /*0000*/  LDC R1, c[0x0][0x37c] ;  /* 0x0000df00ff017b82 */ /* 0x000fe20000000800 */
[----:B------:R-:W0:Y:S07]  /*0010*/  S2R R3, SR_TID.Y ;  /* 0x0000000000037919 */ /* 0x000e2e0000002200 */
[----:B------:R-:W1:Y:S01]  /*0020*/  S2UR UR4, SR_CTAID.Y ;  /* 0x00000000000479c3 */ /* 0x000e620000002600 */
[----:B------:R-:W0:Y:S01]  /*0030*/  LDCU UR10, c[0x0][0x360] ;  /* 0x00006c00ff0a77ac */ /* 0x000e220008000800 */
[----:B------:R-:W0:Y:S01]  /*0040*/  S2R R5, SR_TID.X ;  /* 0x0000000000057919 */ /* 0x000e220000002100 */
[----:B------:R-:W2:Y:S05]  /*0050*/  LDCU UR11, c[0x0][0x3a0] ;  /* 0x00007400ff0b77ac */ /* 0x000eaa0008000800 */
[----:B------:R-:W1:Y:S01]  /*0060*/  LDC.64 R12, c[0x0][0x398] ;  /* 0x0000e600ff0c7b82 */ /* 0x000e620000000a00 */
[----:B------:R-:W3:Y:S07]  /*0070*/  LDCU.64 UR12, c[0x0][0x390] ;  /* 0x00007200ff0c77ac */ /* 0x000eee0008000a00 */
[----:B------:R-:W4:Y:S08]  /*0080*/  S2UR UR5, SR_CgaCtaId ;  /* 0x00000000000579c3 */ /* 0x000f300000008800 */
[----:B------:R-:W5:Y:S01]  /*0090*/  S2UR UR6, SR_CTAID.X ;  /* 0x00000000000679c3 */ /* 0x000f620000002500 */
[----:B-1----:R-:W-:Y:S01]  /*00a0*/  IMAD R0, R13, UR4, RZ ;  /* 0x000000040d007c24 */ /* 0x002fe2000f8e02ff */
[----:B------:R-:W-:Y:S01]  /*00b0*/  UMOV UR4, 0x400 ;  /* 0x0000040000047882 */ /* 0x000fe20000000000 */
[----:B0-----:R-:W-:-:S03]  /*00c0*/  IMAD R4, R3, UR10, R5 ;  /* 0x0000000a03047c24 */ /* 0x001fc6000f8e0205 */
[----:B--2---:R-:W-:Y:S01]  /*00d0*/  IADD3 R2, PT, PT, R0, -UR11, R3 ;  /* 0x8000000b00027c10 */ /* 0x004fe2000fffe003 */
[----:B----4-:R-:W-:-:S03]  /*00e0*/  ULEA UR4, UR5, UR4, 0x18 ;  /* 0x0000000405047291 */ /* 0x010fc6000f8ec0ff */
[----:B---3--:R-:W-:-:S04]  /*00f0*/  ISETP.GE.AND P0, PT, R2, UR13, PT ;  /* 0x0000000d02007c0c */ /* 0x008fc8000bf06270 */
[----:B------:R-:W-:Y:S01]  /*0100*/  ISETP.LT.OR P0, PT, R2, RZ, P0 ;  /* 0x000000ff0200720c */ /* 0x000fe20000701670 */
[----:B-----5:R-:W-:Y:S01]  /*0110*/  IMAD R7, R12, UR6, R5 ;  /* 0x000000060c077c24 */ /* 0x020fe2000f8e0205 */
[----:B------:R0:W-:Y:S01]  /*0120*/  STS.U8 [R4+UR4], RZ ;  /* 0x000000ff04007988 */ /* 0x0001e20008000004 */
[----:B------:R-:W-:Y:S03]  /*0130*/  BAR.SYNC.DEFER_BLOCKING 0x0 ;  /* 0x0000000000007b1d */ /* 0x000fe60000010000 */
[----:B------:R-:W-:-:S13]  /*0140*/  ISETP.GE.OR P0, PT, R7, UR12, P0 ;  /* 0x0000000c07007c0c */ /* 0x000fda0008706670 */
[----:B0-----:R-:W-:Y:S05]  /*0150*/  @P0 EXIT ;  /* 0x000000000000094d */ /* 0x001fea0003800000 */
[----:B------:R-:W0:Y:S01]  /*0160*/  LDCU.64 UR6, c[0x0][0x380] ;  /* 0x00007000ff0677ac */ /* 0x000e220008000a00 */
[----:B------:R-:W-:Y:S01]  /*0170*/  IMAD R7, R2, UR12, R7 ;  /* 0x0000000c02077c24 */ /* 0x000fe2000f8e0207 */
[----:B------:R-:W1:Y:S04]  /*0180*/  LDCU.64 UR8, c[0x0][0x358] ;  /* 0x00006b00ff0877ac */ /* 0x000e680008000a00 */
[----:B------:R-:W-:Y:S02]  /*0190*/  SHF.R.S32.HI R11, RZ, 0x1f, R7 ;  /* 0x0000001fff0b7819 */ /* 0x000fe40000011407 */
[----:B0-----:R-:W-:-:S04]  /*01a0*/  IADD3 R8, P0, PT, R7, UR6, RZ ;  /* 0x0000000607087c10 */ /* 0x001fc8000ff1e0ff */
[----:B------:R-:W-:-:S06]  /*01b0*/  IADD3.X R9, PT, PT, R11, UR7, RZ, P0, !PT ;  /* 0x000000070b097c10 */ /* 0x000fcc00087fe4ff */
[----:B-1----:R-:W2:Y:S01]  /*01c0*/  LDG.E.U8 R9, desc[UR8][R8.64] ;  /* 0x0000000808097981 */ /* 0x002ea2000c1e1100 */
[----:B------:R-:W-:-:S05]  /*01d0*/  IMAD.IADD R13, R0, 0x1, R13 ;  /* 0x00000001000d7824 */ /* 0x000fca00078e020d */
[----:B------:R-:W-:-:S04]  /*01e0*/  ISETP.GE.AND P0, PT, R2, R13, PT ;  /* 0x0000000d0200720c */ /* 0x000fc80003f06270 */
[----:B------:R-:W-:Y:S01]  /*01f0*/  ISETP.LT.OR P0, PT, R2, R0, P0 ;  /* 0x000000000200720c */ /* 0x000fe20000701670 */
[----:B--2---:R0:W-:Y:S01]  /*0200*/  STS.U8 [R4+UR4], R9 ;  /* 0x0000000904007988 */ /* 0x0041e20008000004 */
[----:B------:R-:W-:Y:S11]  /*0210*/  BAR.SYNC.DEFER_BLOCKING 0x0 ;  /* 0x0000000000007b1d */ /* 0x000ff60000010000 */
[----:B------:R-:W-:Y:S05]  /*0220*/  @P0 EXIT ;  /* 0x000000000000094d */ /* 0x000fea0003800000 */
[----:B------:R-:W-:Y:S01]  /*0230*/  VIADD R0, R3, -UR11 ;  /* 0x8000000b03007c36 */ /* 0x000fe20008000000 */
[----:B------:R-:W-:-:S03]  /*0240*/  UISETP.GE.AND UP0, UPT, UR11, 0x1, UPT ;  /* 0x000000010b00788c */ /* 0x000fc6000bf06270 */
[----:B------:R-:W-:-:S04]  /*0250*/  IMAD R2, R0, UR10, R5 ;  /* 0x0000000a00027c24 */ /* 0x000fc8000f8e0205 */
[----:B0-----:R-:W-:Y:S01]  /*0260*/  VIADD R9, R2, UR4 ;  /* 0x0000000402097c36 */ /* 0x001fe20008000000 */
[----:B------:R0:W1:Y:S01]  /*0270*/  LDS.U8 R30, [R2+UR4] ;  /* 0x00000004021e7984 */ /* 0x0000620008000000 */
[----:B------:R-:W-:Y:S05]  /*0280*/  BRA.U !UP0, `(.L_x_0) ;  /* 0x0000000508d07547 */ /* 0x000fea000b800000 */
[----:B------:R-:W-:Y:S01]  /*0290*/  USHF.L.U32 UR6, UR11, 0x1, URZ ;  /* 0x000000010b067899 */ /* 0x000fe200080006ff */
[----:B------:R-:W-:-:S03]  /*02a0*/  IMAD.MOV.U32 R16, RZ, RZ, 0x1 ;  /* 0x00000001ff107424 */ /* 0x000fc600078e00ff */
[----:B------:R-:W-:-:S04]  /*02b0*/  UISETP.LT.AND UP0, UPT, UR6, 0x1, UPT ;  /* 0x000000010600788c */ /* 0x000fc8000bf01270 */
[----:B------:R-:W-:Y:S02]  /*02c0*/  USEL UR5, UR6, 0x1, !UP0 ;  /* 0x0000000106057887 */ /* 0x000fe4000c000000 */
[----:B------:R-:W-:Y:S02]  /*02d0*/  UISETP.GE.AND UP0, UPT, UR6, 0x10, UPT ;  /* 0x000000100600788c */ /* 0x000fe4000bf06270 */
[----:B------:R-:W-:-:S07]  /*02e0*/  ULOP3.LUT UR7, UR5, 0xf, URZ, 0xc0, !UPT ;  /* 0x0000000f05077892 */ /* 0x000fce000f8ec0ff */
[----:B------:R-:W-:Y:S05]  /*02f0*/  BRA.U !UP0, `(.L_x_1) ;  /* 0x0000000108d07547 */ /* 0x000fea000b800000 */
[----:B------:R-:W2:Y:S01]  /*0300*/  LDC R34, c[0x0][0x360] ;  /* 0x0000d800ff227b82 */ /* 0x000ea20000000800 */
[----:B------:R-:W-:Y:S01]  /*0310*/  ULOP3.LUT UR6, UR5, 0x7ffffff0, URZ, 0xc0, !UPT ;  /* 0x7ffffff005067892 */ /* 0x000fe2000f8ec0ff */
[----:B------:R-:W-:-:S03]  /*0320*/  IMAD.MOV.U32 R15, RZ, RZ, RZ ;  /* 0x000000ffff0f7224 */ /* 0x000fc600078e00ff */
[----:B------:R-:W-:Y:S01]  /*0330*/  UIADD3 UR6, UPT, UPT, -UR6, URZ, URZ ;  /* 0x000000ff06067290 */ /* 0x000fe2000fffe1ff */
[----:B--2---:R-:W-:-:S05]  /*0340*/  IMAD R0, R0, UR10, R34 ;  /* 0x0000000a00007c24 */ /* 0x004fca000f8e0222 */
[----:B------:R-:W-:-:S07]  /*0350*/  IADD3 R13, PT, PT, R5, UR4, R0 ;  /* 0x00000004050d7c10 */ /* 0x000fce000fffe000 */
.L_x_2:
[----:B------:R-:W-:Y:S01]  /*0360*/  VIADD R0, R13, UR10 ;  /* 0x0000000a0d007c36 */ /* 0x000fe20008000000 */
[----:B------:R-:W-:Y:S01]  /*0370*/  LDS.U8 R32, [R13] ;  /* 0x000000000d207984 */ /* 0x000fe20000000000 */
[----:B-1----:R-:W-:Y:S01]  /*0380*/  LOP3.LUT R30, R30, 0xff, RZ, 0xc0, !PT ;  /* 0x000000ff1e1e7812 */ /* 0x002fe200078ec0ff */
[----:B------:R-:W-:Y:S01]  /*0390*/  UIADD3 UR6, UPT, UPT, UR6, 0x10, URZ ;  /* 0x0000001006067890 */ /* 0x000fe2000fffe0ff */
[----:B------:R-:W-:Y:S01]  /*03a0*/  VIADD R15, R15, 0x10 ;  /* 0x000000100f0f7836 */ /* 0x000fe20000000000 */
[----:B0-----:R-:W-:Y:S01]  /*03b0*/  IADD3 R2, PT, PT, R0, UR10, RZ ;  /* 0x0000000a00027c10 */ /* 0x001fe2000fffe0ff */
[----:B------:R0:W1:Y:S01]  /*03c0*/  LDS.U8 R28, [R13+UR10] ;  /* 0x0000000a0d1c7984 */ /* 0x0000620008000000 */
[----:B------:R-:W-:-:S03]  /*03d0*/  UISETP.NE.AND UP0, UPT, UR6, URZ, UPT ;  /* 0x000000ff0600728c */ /* 0x000fc6000bf05270 */
[----:B------:R-:W-:Y:S01]  /*03e0*/  VIADD R4, R2, UR10 ;  /* 0x0000000a02047c36 */ /* 0x000fe20008000000 */
[----:B------:R-:W-:Y:S03]  /*03f0*/  LDS.U8 R0, [R0+UR10] ;  /* 0x0000000a00007984 */ /* 0x000fe60008000000 */
[----:B------:R-:W-:Y:S01]  /*0400*/  VIADD R6, R4, UR10 ;  /* 0x0000000a04067c36 */ /* 0x000fe20008000000 */
[----:B------:R-:W2:Y:S01]  /*0410*/  LDS.U8 R2, [R2+UR10] ;  /* 0x0000000a02027984 */ /* 0x000ea20008000000 */
[----:B0-----:R-:W-:Y:S02]  /*0420*/  IMAD R13, R34, 0x10, R13 ;  /* 0x00000010220d7824 */ /* 0x001fe400078e020d */
[----:B------:R-:W-:Y:S01]  /*0430*/  VIADD R8, R6, UR10 ;  /* 0x0000000a06087c36 */ /* 0x000fe20008000000 */
[----:B------:R-:W-:Y:S03]  /*0440*/  LDS.U8 R4, [R4+UR10] ;  /* 0x0000000a04047984 */ /* 0x000fe60008000000 */
[----:B------:R-:W-:Y:S01]  /*0450*/  VIADD R10, R8, UR10 ;  /* 0x0000000a080a7c36 */ /* 0x000fe20008000000 */
[----:B------:R-:W0:Y:S03]  /*0460*/  LDS.U8 R6, [R6+UR10] ;  /* 0x0000000a06067984 */ /* 0x000e260008000000 */
[----:B------:R-:W-:Y:S01]  /*0470*/  VIADD R12, R10, UR10 ;  /* 0x0000000a0a0c7c36 */ /* 0x000fe20008000000 */
[----:B------:R-:W-:Y:S04]  /*0480*/  LDS.U8 R8, [R8+UR10] ;  /* 0x0000000a08087984 */ /* 0x000fe80008000000 */
[----:B------:R-:W-:Y:S01]  /*0490*/  IADD3 R14, PT, PT, R12, UR10, RZ ;  /* 0x0000000a0c0e7c10 */ /* 0x000fe2000fffe0ff */
[----:B------:R-:W3:Y:S04]  /*04a0*/  LDS.U8 R10, [R10+UR10] ;  /* 0x0000000a0a0a7984 */ /* 0x000ee80008000000 */
[----:B------:R-:W-:Y:S01]  /*04b0*/  VIADD R16, R14, UR10 ;  /* 0x0000000a0e107c36 */ /* 0x000fe20008000000 */
[----:B------:R-:W-:Y:S03]  /*04c0*/  LDS.U8 R12, [R12+UR10] ;  /* 0x0000000a0c0c7984 */ /* 0x000fe60008000000 */
[----:B------:R-:W-:Y:S01]  /*04d0*/  VIADD R18, R16, UR10 ;  /* 0x0000000a10127c36 */ /* 0x000fe20008000000 */
[----:B------:R-:W4:Y:S03]  /*04e0*/  LDS.U8 R14, [R14+UR10] ;  /* 0x0000000a0e0e7984 */ /* 0x000f260008000000 */
[----:B------:R-:W-:Y:S01]  /*04f0*/  VIADD R20, R18, UR10 ;  /* 0x0000000a12147c36 */ /* 0x000fe20008000000 */
[----:B------:R-:W-:Y:S01]  /*0500*/  LDS.U8 R16, [R16+UR10] ;  /* 0x0000000a10107984 */ /* 0x000fe20008000000 */
[----:B-1----:R-:W-:-:S02]  /*0510*/  VIMNMX3.U16x2 R28, R30, R32, R28, !PT ;  /* 0x000000201e1c720f */ /* 0x002fc4000780021c */
[----:B------:R-:W-:Y:S01]  /*0520*/  VIADD R22, R20, UR10 ;  /* 0x0000000a14167c36 */ /* 0x000fe20008000000 */
[----:B------:R-:W1:Y:S03]  /*0530*/  LDS.U8 R18, [R18+UR10] ;  /* 0x0000000a12127984 */ /* 0x000e660008000000 */
[----:B------:R-:W-:Y:S01]  /*0540*/  VIADD R24, R22, UR10 ;  /* 0x0000000a16187c36 */ /* 0x000fe20008000000 */
[----:B------:R-:W-:Y:S01]  /*0550*/  LDS.U8 R20, [R20+UR10] ;  /* 0x0000000a14147984 */ /* 0x000fe20008000000 */
[----:B--2---:R-:W-:-:S03]  /*0560*/  VIMNMX3.U16x2 R2, R28, R0, R2, !PT ;  /* 0x000000001c02720f */ /* 0x004fc60007800202 */
[----:B------:R-:W-:Y:S01]  /*0570*/  IADD3 R26, PT, PT, R24, UR10, RZ ;  /* 0x0000000a181a7c10 */ /* 0x000fe2000fffe0ff */
[----:B------:R-:W2:Y:S04]  /*0580*/  LDS.U8 R22, [R22+UR10] ;  /* 0x0000000a16167984 */ /* 0x000ea80008000000 */
[----:B------:R-:W-:Y:S01]  /*0590*/  LDS.U8 R24, [R24+UR10] ;  /* 0x0000000a18187984 */ /* 0x000fe20008000000 */
[----:B0-----:R-:W-:-:S03]  /*05a0*/  VIMNMX3.U16x2 R4, R2, R4, R6, !PT ;  /* 0x000000040204720f */ /* 0x001fc60007800206 */
[----:B------:R-:W0:Y:S01]  /*05b0*/  LDS.U8 R26, [R26+UR10] ;  /* 0x0000000a1a1a7984 */ /* 0x000e220008000000 */
[----:B---3--:R-:W-:-:S04]  /*05c0*/  VIMNMX3.U16x2 R6, R4, R8, R10, !PT ;  /* 0x000000080406720f */ /* 0x008fc8000780020a */
[----:B----4-:R-:W-:-:S04]  /*05d0*/  VIMNMX3.U16x2 R8, R6, R12, R14, !PT ;  /* 0x0000000c0608720f */ /* 0x010fc8000780020e */
[----:B-1----:R-:W-:-:S04]  /*05e0*/  VIMNMX3.U16x2 R10, R8, R16, R18, !PT ;  /* 0x00000010080a720f */ /* 0x002fc80007800212 */
[----:B--2---:R-:W-:-:S04]  /*05f0*/  VIMNMX3.U16x2 R12, R10, R20, R22, !PT ;  /* 0x000000140a0c720f */ /* 0x004fc80007800216 */
[----:B0-----:R-:W-:-:S04]  /*0600*/  VIMNMX3.U16x2 R12, R12, R24, R26, !PT ;  /* 0x000000180c0c720f */ /* 0x001fc8000780021a */
[----:B------:R-:W-:Y:S01]  /*0610*/  PRMT R30, R12, 0x7610, R30 ;  /* 0x000076100c1e7816 */ /* 0x000fe2000000001e */
[----:B------:R-:W-:Y:S06]  /*0620*/  BRA.U UP0, `(.L_x_2) ;  /* 0xfffffffd004c7547 */ /* 0x000fec000b83ffff */
[----:B------:R-:W-:-:S07]  /*0630*/  VIADD R16, R15, 0x1 ;  /* 0x000000010f107836 */ /* 0x000fce0000000000 */
.L_x_1:
[----:B------:R-:W-:-:S09]  /*0640*/  UISETP.NE.AND UP0, UPT, UR7, URZ, UPT ;  /* 0x000000ff0700728c */ /* 0x000fd2000bf05270 */
[----:B------:R-:W-:Y:S05]  /*0650*/  BRA.U !UP0, `(.L_x_0) ;  /* 0x0000000108dc7547 */ /* 0x000fea000b800000 */
[----:B------:R-:W-:Y:S02]  /*0660*/  UISETP.GE.U32.AND UP0, UPT, UR7, 0x8, UPT ;  /* 0x000000080700788c */ /* 0x000fe4000bf06070 */
[----:B------:R-:W-:-:S04]  /*0670*/  ULOP3.LUT UR6, UR5, 0x7, URZ, 0xc0, !UPT ;  /* 0x0000000705067892 */ /* 0x000fc8000f8ec0ff */
[----:B------:R-:W-:-:S03]  /*0680*/  UISETP.NE.AND UP1, UPT, UR6, URZ, UPT ;  /* 0x000000ff0600728c */ /* 0x000fc6000bf25270 */
[----:B------:R-:W-:Y:S08]  /*0690*/  BRA.U !UP0, `(.L_x_3) ;  /* 0x0000000108587547 */ /* 0x000ff0000b800000 */
[----:B------:R-:W-:Y:S01]  /*06a0*/  IMAD R13, R16, UR10, R9 ;  /* 0x0000000a100d7c24 */ /* 0x000fe2000f8e0209 */
[----:B-1----:R-:W-:Y:S01]  /*06b0*/  LOP3.LUT R30, R30, 0xff, RZ, 0xc0, !PT ;  /* 0x000000ff1e1e7812 */ /* 0x002fe200078ec0ff */
[----:B------:R-:W-:Y:S02]  /*06c0*/  VIADD R16, R16, 0x8 ;  /* 0x0000000810107836 */ /* 0x000fe40000000000 */
[----:B------:R-:W-:Y:S01]  /*06d0*/  VIADD R10, R13, UR10 ;  /* 0x0000000a0d0a7c36 */ /* 0x000fe20008000000 */
[----:B------:R-:W-:Y:S03]  /*06e0*/  LDS.U8 R12, [R13] ;  /* 0x000000000d0c7984 */ /* 0x000fe60000000000 */
[----:B------:R-:W-:Y:S01]  /*06f0*/  VIADD R8, R10, UR10 ;  /* 0x0000000a0a087c36 */ /* 0x000fe20008000000 */
[----:B------:R-:W1:Y:S04]  /*0700*/  LDS.U8 R14, [R13+UR10] ;  /* 0x0000000a0d0e7984 */ /* 0x000e680008000000 */
[----:B------:R-:W-:Y:S01]  /*0710*/  IADD3 R6, PT, PT, R8, UR10, RZ ;  /* 0x0000000a08067c10 */ /* 0x000fe2000fffe0ff */
[----:B------:R-:W-:Y:S04]  /*0720*/  LDS.U8 R10, [R10+UR10] ;  /* 0x0000000a0a0a7984 */ /* 0x000fe80008000000 */
[----:B------:R-:W-:Y:S01]  /*0730*/  VIADD R4, R6, UR10 ;  /* 0x0000000a06047c36 */ /* 0x000fe20008000000 */
[----:B------:R-:W2:Y:S03]  /*0740*/  LDS.U8 R8, [R8+UR10] ;  /* 0x0000000a08087984 */ /* 0x000ea60008000000 */
[----:B0-----:R-:W-:Y:S01]  /*0750*/  VIADD R2, R4, UR10 ;  /* 0x0000000a04027c36 */ /* 0x001fe20008000000 */
[----:B------:R-:W-:Y:S03]  /*0760*/  LDS.U8 R6, [R6+UR10] ;  /* 0x0000000a06067984 */ /* 0x000fe60008000000 */
[----:B------:R-:W-:Y:S01]  /*0770*/  VIADD R0, R2, UR10 ;  /* 0x0000000a02007c36 */ /* 0x000fe20008000000 */
[----:B------:R-:W0:Y:S04]  /*0780*/  LDS.U8 R4, [R4+UR10] ;  /* 0x0000000a04047984 */ /* 0x000e280008000000 */
[----:B------:R-:W-:Y:S04]  /*0790*/  LDS.U8 R2, [R2+UR10] ;  /* 0x0000000a02027984 */ /* 0x000fe80008000000 */
[----:B------:R-:W3:Y:S01]  /*07a0*/  LDS.U8 R0, [R0+UR10] ;  /* 0x0000000a00007984 */ /* 0x000ee20008000000 */
[----:B-1----:R-:W-:-:S04]  /*07b0*/  VIMNMX3.U16x2 R12, R30, R12, R14, !PT ;  /* 0x0000000c1e0c720f */ /* 0x002fc8000780020e */
[----:B--2---:R-:W-:-:S04]  /*07c0*/  VIMNMX3.U16x2 R12, R12, R10, R8, !PT ;  /* 0x0000000a0c0c720f */ /* 0x004fc80007800208 */
[----:B0-----:R-:W-:-:S04]  /*07d0*/  VIMNMX3.U16x2 R12, R12, R6, R4, !PT ;  /* 0x000000060c0c720f */ /* 0x001fc80007800204 */
[----:B---3--:R-:W-:-:S04]  /*07e0*/  VIMNMX3.U16x2 R12, R12, R2, R0, !PT ;  /* 0x000000020c0c720f */ /* 0x008fc80007800200 */
[----:B------:R-:W-:-:S07]  /*07f0*/  PRMT R30, R12, 0x7610, R30 ;  /* 0x000076100c1e7816 */ /* 0x000fce000000001e */
.L_x_3:
        /* <DEDUP_REMOVED lines=8> */
[----:B0-----:R-:W-:Y:S01]  /*0880*/  VIADD R2, R9, UR10 ;  /* 0x0000000a09027c36 */ /* 0x001fe20008000000 */
[----:B------:R-:W-:Y:S04]  /*0890*/  LDS.U8 R0, [R9] ;  /* 0x0000000009007984 */ /* 0x000fe80000000000 */
[----:B------:R-:W-:Y:S01]  /*08a0*/  IADD3 R6, PT, PT, R2, UR10, RZ ;  /* 0x0000000a02067c10 */ /* 0x000fe2000fffe0ff */
[----:B------:R-:W0:Y:S04]  /*08b0*/  LDS.U8 R4, [R9+UR10] ;  /* 0x0000000a09047984 */ /* 0x000e280008000000 */
[----:B------:R-:W-:Y:S04]  /*08c0*/  LDS.U8 R2, [R2+UR10] ;  /* 0x0000000a02027984 */ /* 0x000fe80008000000 */
[----:B------:R-:W1:Y:S01]  /*08d0*/  LDS.U8 R6, [R6+UR10] ;  /* 0x0000000a06067984 */ /* 0x000e620008000000 */
[----:B0-----:R-:W-:-:S04]  /*08e0*/  VIMNMX3.U16x2 R0, R30, R0, R4, !PT ;  /* 0x000000001e00720f */ /* 0x001fc80007800204 */
[----:B-1----:R-:W-:-:S04]  /*08f0*/  VIMNMX3.U16x2 R0, R0, R2, R6, !PT ;  /* 0x000000020000720f */ /* 0x002fc80007800206 */
[----:B------:R-:W-:-:S07]  /*0900*/  PRMT R30, R0, 0x7610, R30 ;  /* 0x00007610001e7816 */ /* 0x000fce000000001e */
.L_x_4:
[----:B------:R-:W-:Y:S05]  /*0910*/  BRA.U !UP1, `(.L_x_0) ;  /* 0x00000001092c7547 */ /* 0x000fea000b800000 */
[----:B------:R-:W-:Y:S01]  /*0920*/  IADD3 R16, PT, PT, R3, -UR11, R16 ;  /* 0x8000000b03107c10 */ /* 0x000fe2000fffe010 */
[----:B------:R-:W-:-:S04]  /*0930*/  UIADD3 UR5, UPT, UPT, -UR5, URZ, URZ ;  /* 0x000000ff05057290 */ /* 0x000fc8000fffe1ff */
[----:B------:R-:W-:-:S04]  /*0940*/  IMAD R16, R16, UR10, R5 ;  /* 0x0000000a10107c24 */ /* 0x000fc8000f8e0205 */
[----:B------:R-:W-:-:S07]  /*0950*/  VIADD R16, R16, UR4 ;  /* 0x0000000410107c36 */ /* 0x000fce0008000000 */
.L_x_5:
[----:B------:R2:W3:Y:S01]  /*0960*/  LDS.U8 R0, [R16] ;  /* 0x0000000010007984 */ /* 0x0004e20000000000 */
[----:B------:R-:W-:Y:S01]  /*0970*/  UIADD3 UR5, UPT, UPT, UR5, 0x1, URZ ;  /* 0x0000000105057890 */ /* 0x000fe2000fffe0ff */
[----:B-1----:R-:W-:-:S03]  /*0980*/  LOP3.LUT R30, R30, 0xff, RZ, 0xc0, !PT ;  /* 0x000000ff1e1e7812 */ /* 0x002fc600078ec0ff */
[----:B------:R-:W-:Y:S01]  /*0990*/  UISETP.NE.AND UP0, UPT, UR5, URZ, UPT ;  /* 0x000000ff0500728c */ /* 0x000fe2000bf05270 */
[----:B--2---:R-:W-:Y:S01]  /*09a0*/  VIADD R16, R16, UR10 ;  /* 0x0000000a10107c36 */ /* 0x004fe20008000000 */
[----:B---3--:R-:W-:-:S07]  /*09b0*/  VIMNMX.U16x2 R30, PT, PT, R30, R0, !PT ;  /* 0x000000001e1e7248 */ /* 0x008fce0007fe0200 */
[----:B------:R-:W-:Y:S05]  /*09c0*/  BRA.U UP0, `(.L_x_5) ;  /* 0xfffffffd00e47547 */ /* 0x000fea000b83ffff */
.L_x_0:
[----:B------:R-:W0:Y:S02]  /*09d0*/  LDCU.64 UR6, c[0x0][0x388] ;  /* 0x00007100ff0677ac */ /* 0x000e240008000a00 */
[----:B0-----:R-:W-:-:S04]  /*09e0*/  IADD3 R2, P0, PT, R7, UR6, RZ ;  /* 0x0000000607027c10 */ /* 0x001fc8000ff1e0ff */
[----:B------:R-:W-:-:S05]  /*09f0*/  IADD3.X R3, PT, PT, R11, UR7, RZ, P0, !PT ;  /* 0x000000070b037c10 */ /* 0x000fca00087fe4ff */
[----:B-1----:R-:W-:Y:S01]  /*0a00*/  STG.E.U8 desc[UR8][R2.64], R30 ;  /* 0x0000001e02007986 */ /* 0x002fe2000c101108 */
[----:B------:R-:W-:Y:S05]  /*0a10*/  EXIT ;  /* 0x000000000000794d */ /* 0x000fea0003800000 */
.L_x_6:
[----:B------:R-:W-:-:S00]  /*0a20*/  BRA `(.L_x_6) ;  /* 0xfffffffc00fc7947 */ /* 0x000fc0000383ffff */
[----:B------:R-:W-:-:S00]  /*0a30*/  NOP ;  /* 0x0000000000007918 */ /* 0x000fc00000000000 */
        /* <DEDUP_REMOVED lines=12> */
.L_x_28:


//--------------------- .text._Z24DilationFilterForEachRowPhS_iiiii --------------------------
	.section	.text._Z24DilationFilterForEachRowPhS_iiiii,"ax",@progbits
	.align	128
        .global         _Z24DilationFilterForEachRowPhS_iiiii
        .type           _Z24DilationFilterForEachRowPhS_iiiii,@function
        .size           _Z24DilationFilterForEachRowPhS_iiiii,(.L_x_29 - _Z24DilationFilterForEachRowPhS_iiiii)
        .other          _Z24DilationFilterForEachRowPhS_iiiii,@"STO_CUDA_ENTRY STV_DEFAULT"
_Z24DilationFilterForEachRowPhS_iiiii:
.text._Z24DilationFilterForEachRowPhS_iiiii:
[----:B------:R-:W-:Y:S01]  /*0000*/  LDC R1, c[0x0][0x37c] ;  /* 0x0000df00ff017b82 */ /* 0x000fe20000000800 */
[----:B------:R-:W0:Y:S07]  /*0010*/  S2R R34, SR_TID.Y ;  /* 0x0000000000227919 */ /* 0x000e2e0000002200 */
[----:B------:R-:W0:Y:S01]  /*0020*/  S2UR UR5, SR_CTAID.Y ;  /* 0x00000000000579c3 */ /* 0x000e220000002600 */
[----:B------:R-:W1:Y:S01]  /*0030*/  LDCU UR6, c[0x0][0x360] ;  /* 0x00006c00ff0677ac */ /* 0x000e620008000800 */
[----:B------:R-:W2:Y:S01]  /*0040*/  S2R R6, SR_CgaCtaId ;  /* 0x0000000000067919 */ /* 0x000ea20000008800 */
[----:B------:R-:W3:Y:S01]  /*0050*/  LDCU UR10, c[0x0][0x3a0] ;  /* 0x00007400ff0a77ac */ /* 0x000ee20008000800 */
[----:B------:R-:W4:Y:S04]  /*0060*/  S2R R3, SR_TID.X ;  /* 0x0000000000037919 */ /* 0x000f280000002100 */
[----:B------:R-:W0:Y:S01]  /*0070*/  LDC.64 R4, c[0x0][0x398] ;  /* 0x0000e600ff047b82 */ /* 0x000e220000000a00 */
[----:B------:R-:W5:Y:S07]  /*0080*/  LDCU.64 UR12, c[0x0][0x390] ;  /* 0x00007200ff0c77ac */ /* 0x000f6e0008000a00 */
[----:B------:R-:W3:Y:S01]  /*0090*/  S2UR UR4, SR_CTAID.X ;  /* 0x00000000000479c3 */ /* 0x000ee20000002500 */
[----:B0-----:R-:W-:Y:S01]  /*00a0*/  IMAD R2, R5, UR5, R34 ;  /* 0x0000000505027c24 */ /* 0x001fe2000f8e0222 */
[----:B------:R-:W-:Y:S01]  /*00b0*/  MOV R5, 0x400 ;  /* 0x0000040000057802 */ /* 0x000fe20000000f00 */
[----:B-1----:R-:W-:-:S03]  /*00c0*/  IMAD R34, R34, UR6, RZ ;  /* 0x0000000622227c24 */ /* 0x002fc6000f8e02ff */
[----:B--2---:R-:W-:Y:S01]  /*00d0*/  LEA R5, R6, R5, 0x18 ;  /* 0x0000000506057211 */ /* 0x004fe200078ec0ff */
[----:B----4-:R-:W-:Y:S01]  /*00e0*/  IMAD.IADD R6, R34, 0x1, R3 ;  /* 0x0000000122067824 */ /* 0x010fe200078e0203 */
[----:B-----5:R-:W-:Y:S01]  /*00f0*/  ISETP.GE.AND P0, PT, R2, UR13, PT ;  /* 0x0000000d02007c0c */ /* 0x020fe2000bf06270 */
[----:B---3--:R-:W-:Y:S02]  /*0100*/  IMAD R0, R4, UR4, RZ ;  /* 0x0000000404007c24 */ /* 0x008fe4000f8e02ff */
[----:B------:R-:W-:-:S03]  /*0110*/  IMAD.IADD R8, R6, 0x1, R5 ;  /* 0x0000000106087824 */ /* 0x000fc600078e0205 */
[----:B------:R-:W-:Y:S02]  /*0120*/  IADD3 R13, PT, PT, R0, -UR10, R3 ;  /* 0x8000000a000d7c10 */ /* 0x000fe4000fffe003 */
[----:B------:R0:W-:Y:S01]  /*0130*/  STS.U8 [R8], RZ ;  /* 0x000000ff08007388 */ /* 0x0001e20000000000 */
[----:B------:R-:W-:Y:S01]  /*0140*/  BAR.SYNC.DEFER_BLOCKING 0x0 ;  /* 0x0000000000007b1d */ /* 0x000fe20000010000 */
[----:B------:R-:W-:-:S04]  /*0150*/  ISETP.GE.OR P0, PT, R13, UR12, P0 ;  /* 0x0000000c0d007c0c */ /* 0x000fc80008706670 */
[----:B------:R-:W-:-:S13]  /*0160*/  ISETP.LT.OR P0, PT, R13, RZ, P0 ;  /* 0x000000ff0d00720c */ /* 0x000fda0000701670 */
        /* <DEDUP_REMOVED lines=11> */
[----:B--2---:R0:W-:Y:S01]  /*0220*/  STS.U8 [R8], R11 ;  /* 0x0000000b08007388 */ /* 0x0041e20000000000 */
[----:B------:R-:W-:Y:S11]  /*0230*/  BAR.SYNC.DEFER_BLOCKING 0x0 ;  /* 0x0000000000007b1d */ /* 0x000ff60000010000 */
[----:B------:R-:W-:Y:S05]  /*0240*/  @P0 EXIT ;  /* 0x000000000000094d */ /* 0x000fea0003800000 */
[----:B0-----:R-:W-:Y:S01]  /*0250*/  IADD3 R11, PT, PT, R5, -UR10, R6 ;  /* 0x8000000a050b7c10 */ /* 0x001fe2000fffe006 */
[----:B------:R-:W-:-:S04]  /*0260*/  UISETP.GE.AND UP0, UPT, UR10, 0x1, UPT ;  /* 0x000000010a00788c */ /* 0x000fc8000bf06270 */
[----:B------:R0:W1:Y:S05]  /*0270*/  LDS.U8 R30, [R11] ;  /* 0x000000000b1e7984 */ /* 0x00006a0000000000 */
[----:B------:R-:W-:Y:S05]  /*0280*/  BRA.U !UP0, `(.L_x_7) ;  /* 0x00000005085c7547 */ /* 0x000fea000b800000 */
[----:B------:R-:W-:-:S04]  /*0290*/  USHF.L.U32 UR4, UR10, 0x1, URZ ;  /* 0x000000010a047899 */ /* 0x000fc800080006ff */
[----:B------:R-:W-:-:S04]  /*02a0*/  UISETP.LT.AND UP0, UPT, UR4, 0x1, UPT ;  /* 0x000000010400788c */ /* 0x000fc8000bf01270 */
[----:B------:R-:W-:Y:S02]  /*02b0*/  USEL UR5, UR4, 0x1, !UP0 ;  /* 0x0000000104057887 */ /* 0x000fe4000c000000 */
[----:B------:R-:W-:Y:S02]  /*02c0*/  UISETP.GE.AND UP0, UPT, UR4, 0x10, UPT ;  /* 0x000000100400788c */ /* 0x000fe4000bf06270 */
[----:B------:R-:W-:Y:S01]  /*02d0*/  ULOP3.LUT UR7, UR5, 0xf, URZ, 0xc0, !UPT ;  /* 0x0000000f05077892 */ /* 0x000fe2000f8ec0ff */
[----:B------:R-:W-:-:S06]  /*02e0*/  UMOV UR4, 0x1 ;  /* 0x0000000100047882 */ /* 0x000fcc0000000000 */
[----:B------:R-:W-:Y:S05]  /*02f0*/  BRA.U !UP0, `(.L_x_8) ;  /* 0x0000000108887547 */ /* 0x000fea000b800000 */
[----:B------:R-:W-:-:S04]  /*0300*/  ULOP3.LUT UR4, UR5, 0x7ffffff0, URZ, 0xc0, !UPT ;  /* 0x7ffffff005047892 */ /* 0x000fc8000f8ec0ff */
[----:B------:R-:W-:-:S03]  /*0310*/  UIADD3 UR6, UPT, UPT, -UR4, URZ, URZ ;  /* 0x000000ff04067290 */ /* 0x000fc6000fffe1ff */
[----:B------:R-:W-:-:S09]  /*0320*/  UMOV UR4, URZ ;  /* 0x000000ff00047c82 */ /* 0x000fd20008000000 */
.L_x_9:
[----:B------:R-:W-:Y:S01]  /*0330*/  LDS.U8 R32, [R11+UR4+0x1] ;  /* 0x000001040b207984 */ /* 0x000fe20008000000 */
[----:B-1----:R-:W-:Y:S01]  /*0340*/  LOP3.LUT R30, R30, 0xff, RZ, 0xc0, !PT ;  /* 0x000000ff1e1e7812 */ /* 0x002fe200078ec0ff */
[----:B------:R-:W-:Y:S02]  /*0350*/  UIADD3 UR6, UPT, UPT, UR6, 0x10, URZ ;  /* 0x0000001006067890 */ /* 0x000fe4000fffe0ff */
[----:B------:R-:W1:Y:S02]  /*0360*/  LDS.U8 R28, [R11+UR4+0x2] ;  /* 0x000002040b1c7984 */ /* 0x000e640008000000 */
[----:B------:R-:W-:Y:S02]  /*0370*/  UISETP.NE.AND UP0, UPT, UR6, URZ, UPT ;  /* 0x000000ff0600728c */ /* 0x000fe4000bf05270 */
[----:B------:R-:W-:Y:S04]  /*0380*/  LDS.U8 R0, [R11+UR4+0x3] ;  /* 0x000003040b007984 */ /* 0x000fe80008000000 */
[----:B------:R-:W2:Y:S04]  /*0390*/  LDS.U8 R2, [R11+UR4+0x4] ;  /* 0x000004040b027984 */ /* 0x000ea80008000000 */
[----:B------:R-:W-:Y:S04]  /*03a0*/  LDS.U8 R4, [R11+UR4+0x5] ;  /* 0x000005040b047984 */ /* 0x000fe80008000000 */
[----:B------:R-:W3:Y:S04]  /*03b0*/  LDS.U8 R6, [R11+UR4+0x6] ;  /* 0x000006040b067984 */ /* 0x000ee80008000000 */
[----:B------:R-:W-:Y:S04]  /*03c0*/  LDS.U8 R8, [R11+UR4+0x7] ;  /* 0x000007040b087984 */ /* 0x000fe80008000000 */
[----:B------:R-:W4:Y:S04]  /*03d0*/  LDS.U8 R10, [R11+UR4+0x8] ;  /* 0x000008040b0a7984 */ /* 0x000f280008000000 */
[----:B------:R-:W-:Y:S04]  /*03e0*/  LDS.U8 R12, [R11+UR4+0x9] ;  /* 0x000009040b0c7984 */ /* 0x000fe80008000000 */
[----:B------:R-:W5:Y:S04]  /*03f0*/  LDS.U8 R14, [R11+UR4+0xa] ;  /* 0x00000a040b0e7984 */ /* 0x000f680008000000 */
[----:B------:R-:W-:Y:S04]  /*0400*/  LDS.U8 R16, [R11+UR4+0xb] ;  /* 0x00000b040b107984 */ /* 0x000fe80008000000 */
[----:B------:R-:W0:Y:S01]  /*0410*/  LDS.U8 R18, [R11+UR4+0xc] ;  /* 0x00000c040b127984 */ /* 0x000e220008000000 */
[----:B-1----:R-:W-:-:S03]  /*0420*/  VIMNMX3.U16x2 R28, R30, R32, R28, !PT ;  /* 0x000000201e1c720f */ /* 0x002fc6000780021c */
[----:B------:R-:W-:Y:S04]  /*0430*/  LDS.U8 R20, [R11+UR4+0xd] ;  /* 0x00000d040b147984 */ /* 0x000fe80008000000 */
[----:B------:R-:W1:Y:S01]  /*0440*/  LDS.U8 R22, [R11+UR4+0xe] ;  /* 0x00000e040b167984 */ /* 0x000e620008000000 */
[----:B--2---:R-:W-:-:S03]  /*0450*/  VIMNMX3.U16x2 R2, R28, R0, R2, !PT ;  /* 0x000000001c02720f */ /* 0x004fc60007800202 */
[----:B------:R-:W-:Y:S04]  /*0460*/  LDS.U8 R24, [R11+UR4+0xf] ;  /* 0x00000f040b187984 */ /* 0x000fe80008000000 */
[----:B------:R-:W2:Y:S01]  /*0470*/  LDS.U8 R26, [R11+UR4+0x10] ;  /* 0x000010040b1a7984 */ /* 0x000ea20008000000 */
[----:B---3--:R-:W-:Y:S01]  /*0480*/  VIMNMX3.U16x2 R4, R2, R4, R6, !PT ;  /* 0x000000040204720f */ /* 0x008fe20007800206 */
[----:B------:R-:W-:-:S03]  /*0490*/  UIADD3 UR4, UPT, UPT, UR4, 0x10, URZ ;  /* 0x0000001004047890 */ /* 0x000fc6000fffe0ff */
[----:B----4-:R-:W-:-:S04]  /*04a0*/  VIMNMX3.U16x2 R6, R4, R8, R10, !PT ;  /* 0x000000080406720f */ /* 0x010fc8000780020a */
[----:B-----5:R-:W-:-:S04]  /*04b0*/  VIMNMX3.U16x2 R8, R6, R12, R14, !PT ;  /* 0x0000000c0608720f */ /* 0x020fc8000780020e */
[----:B0-----:R-:W-:-:S04]  /*04c0*/  VIMNMX3.U16x2 R10, R8, R16, R18, !PT ;  /* 0x00000010080a720f */ /* 0x001fc80007800212 */
[----:B-1----:R-:W-:-:S04]  /*04d0*/  VIMNMX3.U16x2 R12, R10, R20, R22, !PT ;  /* 0x000000140a0c720f */ /* 0x002fc80007800216 */
[----:B--2---:R-:W-:-:S04]  /*04e0*/  VIMNMX3.U16x2 R12, R12, R24, R26, !PT ;  /* 0x000000180c0c720f */ /* 0x004fc8000780021a */
[----:B------:R-:W-:Y:S01]  /*04f0*/  PRMT R30, R12, 0x7610, R30 ;  /* 0x000076100c1e7816 */ /* 0x000fe2000000001e */
[----:B------:R-:W-:Y:S06]  /*0500*/  BRA.U UP0, `(.L_x_9) ;  /* 0xfffffffd00887547 */ /* 0x000fec000b83ffff */
[----:B------:R-:W-:-:S12]  /*0510*/  UIADD3 UR4, UPT, UPT, UR4, 0x1, URZ ;  /* 0x0000000104047890 */ /* 0x000fd8000fffe0ff */
.L_x_8:
[----:B------:R-:W-:-:S09]  /*0520*/  UISETP.NE.AND UP0, UPT, UR7, URZ, UPT ;  /* 0x000000ff0700728c */ /* 0x000fd2000bf05270 */
[----:B------:R-:W-:Y:S05]  /*0530*/  BRA.U !UP0, `(.L_x_7) ;  /* 0x0000000108b07547 */ /* 0x000fea000b800000 */
[----:B------:R-:W-:Y:S02]  /*0540*/  UISETP.GE.U32.AND UP0, UPT, UR7, 0x8, UPT ;  /* 0x000000080700788c */ /* 0x000fe4000bf06070 */
[----:B------:R-:W-:-:S04]  /*0550*/  ULOP3.LUT UR6, UR5, 0x7, URZ, 0xc0, !UPT ;  /* 0x0000000705067892 */ /* 0x000fc8000f8ec0ff */
[----:B------:R-:W-:-:S03]  /*0560*/  UISETP.NE.AND UP1, UPT, UR6, URZ, UPT ;  /* 0x000000ff0600728c */ /* 0x000fc6000bf25270 */
[----:B------:R-:W-:Y:S08]  /*0570*/  BRA.U !UP0, `(.L_x_10) ;  /* 0x00000001083c7547 */ /* 0x000ff0000b800000 */
[----:B------:R-:W-:Y:S01]  /*0580*/  LDS.U8 R0, [R11+UR4] ;  /* 0x000000040b007984 */ /* 0x000fe20008000000 */
[----:B-1----:R-:W-:-:S03]  /*0590*/  LOP3.LUT R16, R30, 0xff, RZ, 0xc0, !PT ;  /* 0x000000ff1e107812 */ /* 0x002fc600078ec0ff */
[----:B------:R-:W1:Y:S04]  /*05a0*/  LDS.U8 R2, [R11+UR4+0x1] ;  /* 0x000001040b027984 */ /* 0x000e680008000000 */
[----:B------:R-:W-:Y:S04]  /*05b0*/  LDS.U8 R4, [R11+UR4+0x2] ;  /* 0x000002040b047984 */ /* 0x000fe80008000000 */
[----:B------:R-:W2:Y:S04]  /*05c0*/  LDS.U8 R6, [R11+UR4+0x3] ;  /* 0x000003040b067984 */ /* 0x000ea80008000000 */
[----:B------:R-:W-:Y:S04]  /*05d0*/  LDS.U8 R8, [R11+UR4+0x4] ;  /* 0x000004040b087984 */ /* 0x000fe80008000000 */
[----:B------:R-:W3:Y:S04]  /*05e0*/  LDS.U8 R10, [R11+UR4+0x5] ;  /* 0x000005040b0a7984 */ /* 0x000ee80008000000 */
[----:B------:R-:W-:Y:S04]  /*05f0*/  LDS.U8 R12, [R11+UR4+0x6] ;  /* 0x000006040b0c7984 */ /* 0x000fe80008000000 */
[----:B------:R-:W4:Y:S01]  /*0600*/  LDS.U8 R14, [R11+UR4+0x7] ;  /* 0x000007040b0e7984 */ /* 0x000f220008000000 */
[----:B------:R-:W-:Y:S01]  /*0610*/  UIADD3 UR4, UPT, UPT, UR4, 0x8, URZ ;  /* 0x0000000804047890 */ /* 0x000fe2000fffe0ff */
[----:B-1----:R-:W-:-:S04]  /*0620*/  VIMNMX3.U16x2 R2, R16, R0, R2, !PT ;  /* 0x000000001002720f */ /* 0x002fc80007800202 */
[----:B--2---:R-:W-:-:S04]  /*0630*/  VIMNMX3.U16x2 R4, R2, R4, R6, !PT ;  /* 0x000000040204720f */ /* 0x004fc80007800206 */
[----:B---3--:R-:W-:-:S04]  /*0640*/  VIMNMX3.U16x2 R6, R4, R8, R10, !PT ;  /* 0x000000080406720f */ /* 0x008fc8000780020a */
[----:B----4-:R-:W-:-:S04]  /*0650*/  VIMNMX3.U16x2 R6, R6, R12, R14, !PT ;  /* 0x0000000c0606720f */ /* 0x010fc8000780020e */
[----:B------:R-:W-:-:S07]  /*0660*/  PRMT R30, R6, 0x7610, R30 ;  /* 0x00007610061e7816 */ /* 0x000fce000000001e */
.L_x_10:
        /* <DEDUP_REMOVED lines=9> */
[----:B------:R-:W2:Y:S01]  /*0700*/  LDS.U8 R6, [R11+UR4+0x3] ;  /* 0x000003040b067984 */ /* 0x000ea20008000000 */
[----:B------:R-:W-:Y:S01]  /*0710*/  UIADD3 UR4, UPT, UPT, UR4, 0x4, URZ ;  /* 0x0000000404047890 */ /* 0x000fe2000fffe0ff */
[----:B-1----:R-:W-:-:S04]  /*0720*/  VIMNMX3.U16x2 R0, R30, R0, R2, !PT ;  /* 0x000000001e00720f */ /* 0x002fc80007800202 */
[----:B--2---:R-:W-:-:S04]  /*0730*/  VIMNMX3.U16x2 R0, R0, R4, R6, !PT ;  /* 0x000000040000720f */ /* 0x004fc80007800206 */
[----:B------:R-:W-:-:S07]  /*0740*/  PRMT R30, R0, 0x7610, R30 ;  /* 0x00007610001e7816 */ /* 0x000fce000000001e */
.L_x_11:
[----:B------:R-:W-:Y:S05]  /*0750*/  BRA.U !UP1, `(.L_x_7) ;  /* 0x0000000109287547 */ /* 0x000fea000b800000 */
[----:B------:R-:W-:Y:S01]  /*0760*/  IADD3 R34, PT, PT, R34, UR4, R3 ;  /* 0x0000000422227c10 */ /* 0x000fe2000fffe003 */
[----:B------:R-:W-:-:S03]  /*0770*/  UIADD3 UR5, UPT, UPT, -UR5, URZ, URZ ;  /* 0x000000ff05057290 */ /* 0x000fc6000fffe1ff */
[----:B------:R-:W-:-:S09]  /*0780*/  IADD3 R5, PT, PT, R5, -UR10, R34 ;  /* 0x8000000a05057c10 */ /* 0x000fd2000fffe022 */
.L_x_12:
[----:B------:R2:W3:Y:S01]  /*0790*/  LDS.U8 R0, [R5] ;  /* 0x0000000005007984 */ /* 0x0004e20000000000 */
[----:B------:R-:W-:Y:S01]  /*07a0*/  UIADD3 UR5, UPT, UPT, UR5, 0x1, URZ ;  /* 0x0000000105057890 */ /* 0x000fe2000fffe0ff */
[----:B-1----:R-:W-:-:S03]  /*07b0*/  LOP3.LUT R30, R30, 0xff, RZ, 0xc0, !PT ;  /* 0x000000ff1e1e7812 */ /* 0x002fc600078ec0ff */
[----:B------:R-:W-:Y:S01]  /*07c0*/  UISETP.NE.AND UP0, UPT, UR5, URZ, UPT ;  /* 0x000000ff0500728c */ /* 0x000fe2000bf05270 */
[----:B--2---:R-:W-:Y:S01]  /*07d0*/  VIADD R5, R5, 0x1 ;  /* 0x0000000105057836 */ /* 0x004fe20000000000 */
[----:B---3--:R-:W-:-:S07]  /*07e0*/  VIMNMX.U16x2 R30, PT, PT, R30, R0, !PT ;  /* 0x000000001e1e7248 */ /* 0x008fce0007fe0200 */
[----:B------:R-:W-:Y:S05]  /*07f0*/  BRA.U UP0, `(.L_x_12) ;  /* 0xfffffffd00e47547 */ /* 0x000fea000b83ffff */
.L_x_7:
[----:B------:R-:W2:Y:S02]  /*0800*/  LDCU.64 UR4, c[0x0][0x388] ;  /* 0x00007100ff0477ac */ /* 0x000ea40008000a00 */
[----:B--2---:R-:W-:-:S04]  /*0810*/  IADD3 R2, P0, PT, R7, UR4, RZ ;  /* 0x0000000407027c10 */ /* 0x004fc8000ff1e0ff */
[----:B------:R-:W-:-:S05]  /*0820*/  IADD3.X R3, PT, PT, R9, UR5, RZ, P0, !PT ;  /* 0x0000000509037c10 */ /* 0x000fca00087fe4ff */
[----:B-1----:R-:W-:Y:S01]  /*0830*/  STG.E.U8 desc[UR8][R2.64], R30 ;  /* 0x0000001e02007986 */ /* 0x002fe2000c101108 */
[----:B------:R-:W-:Y:S05]  /*0840*/  EXIT ;  /* 0x000000000000794d */ /* 0x000fea0003800000 */
.L_x_13:
        /* <DEDUP_REMOVED lines=11> */
.L_x_29:


//--------------------- .text._Z23ErosionFilterForEachColPhS_iiiii --------------------------
	.section	.text._Z23ErosionFilterForEachColPhS_iiiii,"ax",@progbits
	.align	128
        .global         _Z23ErosionFilterForEachColPhS_iiiii
        .type           _Z23ErosionFilterForEachColPhS_iiiii,@function
        .size           _Z23ErosionFilterForEachColPhS_iiiii,(.L_x_30 - _Z23ErosionFilterForEachColPhS_iiiii)
        .other          _Z23ErosionFilterForEachColPhS_iiiii,@"STO_CUDA_ENTRY STV_DEFAULT"
_Z23ErosionFilterForEachColPhS_iiiii:
.text._Z23ErosionFilterForEachColPhS_iiiii:
[----:B------:R-:W-:Y:S01]  /*0000*/  LDC R1, c[0x0][0x37c] ;  /* 0x0000df00ff017b82 */ /* 0x000fe20000000800 */
[----:B------:R-:W0:Y:S07]  /*0010*/  S2R R3, SR_TID.Y ;  /* 0x0000000000037919 */ /* 0x000e2e0000002200 */
[----:B------:R-:W1:Y:S01]  /*0020*/  S2UR UR4, SR_CTAID.Y ;  /* 0x00000000000479c3 */ /* 0x000e620000002600 */
[----:B------:R-:W0:Y:S01]  /*0030*/  LDCU UR10, c[0x0][0x360] ;  /* 0x00006c00ff0a77ac */ /* 0x000e220008000800 */
[----:B------:R-:W-:Y:S01]  /*0040*/  IMAD.MOV.U32 R6, RZ, RZ, 0xff ;  /* 0x000000ffff067424 */ /* 0x000fe200078e00ff */
[----:B------:R-:W0:Y:S01]  /*0050*/  S2R R5, SR_TID.X ;  /* 0x0000000000057919 */ /* 0x000e220000002100 */
[----:B------:R-:W2:Y:S04]  /*0060*/  LDCU UR11, c[0x0][0x3a0] ;  /* 0x00007400ff0b77ac */ /* 0x000ea80008000800 */
        /* <DEDUP_REMOVED lines=12> */
[----:B------:R0:W-:Y:S01]  /*0130*/  STS.U8 [R4+UR4], R6 ;  /* 0x0000000604007988 */ /* 0x0001e20008000004 */
        /* <DEDUP_REMOVED lines=30> */
[----:B------:R-:W-:Y:S01]  /*0320*/  HFMA2 R15, -RZ, RZ, 0, 0 ;  /* 0x00000000ff0f7431 */ /* 0x000fe200000001ff */
[----:B------:R-:W-:-:S04]  /*0330*/  ULOP3.LUT UR6, UR5, 0x7ffffff0, URZ, 0xc0, !UPT ;  /* 0x7ffffff005067892 */ /* 0x000fc8000f8ec0ff */
[----:B------:R-:W-:Y:S01]  /*0340*/  UIADD3 UR6, UPT, UPT, -UR6, URZ, URZ ;  /* 0x000000ff06067290 */ /* 0x000fe2000fffe1ff */
[----:B--2---:R-:W-:-:S05]  /*0350*/  IMAD R0, R0, UR10, R34 ;  /* 0x0000000a00007c24 */ /* 0x004fca000f8e0222 */
[----:B------:R-:W-:-:S07]  /*0360*/  IADD3 R13, PT, PT, R5, UR4, R0 ;  /* 0x00000004050d7c10 */ /* 0x000fce000fffe000 */
.L_x_16:
[----:B------:R-:W-:Y:S01]  /*0370*/  VIADD R0, R13, UR10 ;  /* 0x0000000a0d007c36 */ /* 0x000fe20008000000 */
[----:B------:R-:W-:Y:S01]  /*0380*/  LDS.U8 R32, [R13] ;  /* 0x000000000d207984 */ /* 0x000fe20000000000 */
[----:B-1----:R-:W-:Y:S01]  /*0390*/  LOP3.LUT R30, R30, 0xff, RZ, 0xc0, !PT ;  /* 0x000000ff1e1e7812 */ /* 0x002fe200078ec0ff */
[----:B------:R-:W-:Y:S01]  /*03a0*/  UIADD3 UR6, UPT, UPT, UR6, 0x10, URZ ;  /* 0x0000001006067890 */ /* 0x000fe2000fffe0ff */
[----:B0-----:R-:W-:Y:S01]  /*03b0*/  VIADD R2, R0, UR10 ;  /* 0x0000000a00027c36 */ /* 0x001fe20008000000 */
[----:B------:R0:W1:Y:S01]  /*03c0*/  LDS.U8 R28, [R13+UR10] ;  /* 0x0000000a0d1c7984 */ /* 0x0000620008000000 */
[----:B------:R-:W-:Y:S01]  /*03d0*/  VIADD R15, R15, 0x10 ;  /* 0x000000100f0f7836 */ /* 0x000fe20000000000 */
[----:B------:R-:W-:Y:S01]  /*03e0*/  UISETP.NE.AND UP0, UPT, UR6, URZ, UPT ;  /* 0x000000ff0600728c */ /* 0x000fe2000bf05270 */
[----:B------:R-:W-:Y:S01]  /*03f0*/  VIADD R4, R2, UR10 ;  /* 0x0000000a02047c36 */ /* 0x000fe20008000000 */
[----:B------:R-:W-:Y:S03]  /*0400*/  LDS.U8 R0, [R0+UR10] ;  /* 0x0000000a00007984 */ /* 0x000fe60008000000 */
[----:B------:R-:W-:Y:S01]  /*0410*/  VIADD R6, R4, UR10 ;  /* 0x0000000a04067c36 */ /* 0x000fe20008000000 */
[----:B------:R-:W2:Y:S01]  /*0420*/  LDS.U8 R2, [R2+UR10] ;  /* 0x0000000a02027984 */ /* 0x000ea20008000000 */
[----:B0-----:R-:W-:-:S02]  /*0430*/  LEA R13, R34, R13, 0x4 ;  /* 0x0000000d220d7211 */ /* 0x001fc400078e20ff */
[----:B------:R-:W-:Y:S01]  /*0440*/  VIADD R8, R6, UR10 ;  /* 0x0000000a06087c36 */ /* 0x000fe20008000000 */
[----:B------:R-:W-:Y:S04]  /*0450*/  LDS.U8 R4, [R4+UR10] ;  /* 0x0000000a04047984 */ /* 0x000fe80008000000 */
[----:B------:R-:W-:Y:S01]  /*0460*/  IADD3 R10, PT, PT, R8, UR10, RZ ;  /* 0x0000000a080a7c10 */ /* 0x000fe2000fffe0ff */
[----:B------:R-:W0:Y:S04]  /*0470*/  LDS.U8 R6, [R6+UR10] ;  /* 0x0000000a06067984 */ /* 0x000e280008000000 */
[----:B------:R-:W-:Y:S01]  /*0480*/  VIADD R12, R10, UR10 ;  /* 0x0000000a0a0c7c36 */ /* 0x000fe20008000000 */
[----:B------:R-:W-:Y:S03]  /*0490*/  LDS.U8 R8, [R8+UR10] ;  /* 0x0000000a08087984 */ /* 0x000fe60008000000 */
[----:B------:R-:W-:Y:S01]  /*04a0*/  VIADD R14, R12, UR10 ;  /* 0x0000000a0c0e7c36 */ /* 0x000fe20008000000 */
[----:B------:R-:W3:Y:S03]  /*04b0*/  LDS.U8 R10, [R10+UR10] ;  /* 0x0000000a0a0a7984 */ /* 0x000ee60008000000 */
[----:B------:R-:W-:Y:S01]  /*04c0*/  VIADD R16, R14, UR10 ;  /* 0x0000000a0e107c36 */ /* 0x000fe20008000000 */
[----:B------:R-:W-:Y:S03]  /*04d0*/  LDS.U8 R12, [R12+UR10] ;  /* 0x0000000a0c0c7984 */ /* 0x000fe60008000000 */
[----:B------:R-:W-:Y:S01]  /*04e0*/  VIADD R18, R16, UR10 ;  /* 0x0000000a10127c36 */ /* 0x000fe20008000000 */
[----:B------:R-:W4:Y:S04]  /*04f0*/  LDS.U8 R14, [R14+UR10] ;  /* 0x0000000a0e0e7984 */ /* 0x000f280008000000 */
[----:B------:R-:W-:Y:S01]  /*0500*/  IADD3 R20, PT, PT, R18, UR10, RZ ;  /* 0x0000000a12147c10 */ /* 0x000fe2000fffe0ff */
[----:B------:R-:W-:Y:S01]  /*0510*/  LDS.U8 R16, [R16+UR10] ;  /* 0x0000000a10107984 */ /* 0x000fe20008000000 */
[----:B-1----:R-:W-:-:S03]  /*0520*/  VIMNMX3.U16x2 R28, R30, R32, R28, PT ;  /* 0x000000201e1c720f */ /* 0x002fc6000380021c */
[----:B------:R-:W-:Y:S01]  /*0530*/  VIADD R22, R20, UR10 ;  /* 0x0000000a14167c36 */ /* 0x000fe20008000000 */
[----:B------:R-:W1:Y:S03]  /*0540*/  LDS.U8 R18, [R18+UR10] ;  /* 0x0000000a12127984 */ /* 0x000e660008000000 */
[----:B------:R-:W-:Y:S01]  /*0550*/  VIADD R24, R22, UR10 ;  /* 0x0000000a16187c36 */ /* 0x000fe20008000000 */
[----:B------:R-:W-:Y:S01]  /*0560*/  LDS.U8 R20, [R20+UR10] ;  /* 0x0000000a14147984 */ /* 0x000fe20008000000 */
[----:B--2---:R-:W-:Y:S02]  /*0570*/  VIMNMX3.U16x2 R2, R28, R0, R2, PT ;  /* 0x000000001c02720f */ /* 0x004fe40003800202 */
[----:B------:R-:W-:Y:S01]  /*0580*/  VIADD R26, R24, UR10 ;  /* 0x0000000a181a7c36 */ /* 0x000fe20008000000 */
[----:B------:R-:W2:Y:S04]  /*0590*/  LDS.U8 R22, [R22+UR10] ;  /* 0x0000000a16167984 */ /* 0x000ea80008000000 */
[----:B------:R-:W-:Y:S01]  /*05a0*/  LDS.U8 R24, [R24+UR10] ;  /* 0x0000000a18187984 */ /* 0x000fe20008000000 */
[----:B0-----:R-:W-:-:S03]  /*05b0*/  VIMNMX3.U16x2 R4, R2, R4, R6, PT ;  /* 0x000000040204720f */ /* 0x001fc60003800206 */
[----:B------:R-:W0:Y:S01]  /*05c0*/  LDS.U8 R26, [R26+UR10] ;  /* 0x0000000a1a1a7984 */ /* 0x000e220008000000 */
[----:B---3--:R-:W-:-:S04]  /*05d0*/  VIMNMX3.U16x2 R6, R4, R8, R10, PT ;  /* 0x000000080406720f */ /* 0x008fc8000380020a */
[----:B----4-:R-:W-:-:S04]  /*05e0*/  VIMNMX3.U16x2 R8, R6, R12, R14, PT ;  /* 0x0000000c0608720f */ /* 0x010fc8000380020e */
[----:B-1----:R-:W-:-:S04]  /*05f0*/  VIMNMX3.U16x2 R10, R8, R16, R18, PT ;  /* 0x00000010080a720f */ /* 0x002fc80003800212 */
[----:B--2---:R-:W-:-:S04]  /*0600*/  VIMNMX3.U16x2 R12, R10, R20, R22, PT ;  /* 0x000000140a0c720f */ /* 0x004fc80003800216 */
[----:B0-----:R-:W-:-:S04]  /*0610*/  VIMNMX3.U16x2 R12, R12, R24, R26, PT ;  /* 0x000000180c0c720f */ /* 0x001fc8000380021a */
[----:B------:R-:W-:Y:S01]  /*0620*/  PRMT R30, R12, 0x7610, R30 ;  /* 0x000076100c1e7816 */ /* 0x000fe2000000001e */
[----:B------:R-:W-:Y:S06]  /*0630*/  BRA.U UP0, `(.L_x_16) ;  /* 0xfffffffd004c7547 */ /* 0x000fec000b83ffff */
[----:B------:R-:W-:-:S07]  /*0640*/  VIADD R16, R15, 0x1 ;  /* 0x000000010f107836 */ /* 0x000fce0000000000 */
.L_x_15:
        /* <DEDUP_REMOVED lines=12> */
[----:B------:R-:W1:Y:S03]  /*0710*/  LDS.U8 R14, [R13+UR10] ;  /* 0x0000000a0d0e7984 */ /* 0x000e660008000000 */
[----:B------:R-:W-:Y:S01]  /*0720*/  VIADD R6, R8, UR10 ;  /* 0x0000000a08067c36 */ /* 0x000fe20008000000 */
[----:B------:R-:W-:Y:S04]  /*0730*/  LDS.U8 R10, [R10+UR10] ;  /* 0x0000000a0a0a7984 */ /* 0x000fe80008000000 */
[----:B------:R-:W-:Y:S01]  /*0740*/  IADD3 R4, PT, PT, R6, UR10, RZ ;  /* 0x0000000a06047c10 */ /* 0x000fe2000fffe0ff */
[----:B------:R-:W2:Y:S04]  /*0750*/  LDS.U8 R8, [R8+UR10] ;  /* 0x0000000a08087984 */ /* 0x000ea80008000000 */
[----:B0-----:R-:W-:Y:S01]  /*0760*/  VIADD R2, R4, UR10 ;  /* 0x0000000a04027c36 */ /* 0x001fe20008000000 */
[----:B------:R-:W-:Y:S03]  /*0770*/  LDS.U8 R6, [R6+UR10] ;  /* 0x0000000a06067984 */ /* 0x000fe60008000000 */
[----:B------:R-:W-:Y:S01]  /*0780*/  VIADD R0, R2, UR10 ;  /* 0x0000000a02007c36 */ /* 0x000fe20008000000 */
[----:B------:R-:W0:Y:S04]  /*0790*/  LDS.U8 R4, [R4+UR10] ;  /* 0x0000000a04047984 */ /* 0x000e280008000000 */
[----:B------:R-:W-:Y:S04]  /*07a0*/  LDS.U8 R2, [R2+UR10] ;  /* 0x0000000a02027984 */ /* 0x000fe80008000000 */
[----:B------:R-:W3:Y:S01]  /*07b0*/  LDS.U8 R0, [R0+UR10] ;  /* 0x0000000a00007984 */ /* 0x000ee20008000000 */
[----:B-1----:R-:W-:-:S04]  /*07c0*/  VIMNMX3.U16x2 R12, R30, R12, R14, PT ;  /* 0x0000000c1e0c720f */ /* 0x002fc8000380020e */
[----:B--2---:R-:W-:-:S04]  /*07d0*/  VIMNMX3.U16x2 R12, R12, R10, R8, PT ;  /* 0x0000000a0c0c720f */ /* 0x004fc80003800208 */
[----:B0-----:R-:W-:-:S04]  /*07e0*/  VIMNMX3.U16x2 R12, R12, R6, R4, PT ;  /* 0x000000060c0c720f */ /* 0x001fc80003800204 */
[----:B---3--:R-:W-:-:S04]  /*07f0*/  VIMNMX3.U16x2 R12, R12, R2, R0, PT ;  /* 0x000000020c0c720f */ /* 0x008fc80003800200 */
[----:B------:R-:W-:-:S07]  /*0800*/  PRMT R30, R12, 0x7610, R30 ;  /* 0x000076100c1e7816 */ /* 0x000fce000000001e */
.L_x_17:
        /* <DEDUP_REMOVED lines=14> */
[----:B0-----:R-:W-:-:S04]  /*08f0*/  VIMNMX3.U16x2 R0, R30, R0, R4, PT ;  /* 0x000000001e00720f */ /* 0x001fc80003800204 */
[----:B-1----:R-:W-:-:S04]  /*0900*/  VIMNMX3.U16x2 R0, R0, R2, R6, PT ;  /* 0x000000020000720f */ /* 0x002fc80003800206 */
[----:B------:R-:W-:-:S07]  /*0910*/  PRMT R30, R0, 0x7610, R30 ;  /* 0x00007610001e7816 */ /* 0x000fce000000001e */
.L_x_18:
[----:B------:R-:W-:Y:S05]  /*0920*/  BRA.U !UP1, `(.L_x_14) ;  /* 0x00000001092c7547 */ /* 0x000fea000b800000 */
[----:B------:R-:W-:Y:S01]  /*0930*/  IADD3 R16, PT, PT, R3, -UR11, R16 ;  /* 0x8000000b03107c10 */ /* 0x000fe2000fffe010 */
[----:B------:R-:W-:-:S04]  /*0940*/  UIADD3 UR5, UPT, UPT, -UR5, URZ, URZ ;  /* 0x000000ff05057290 */ /* 0x000fc8000fffe1ff */
[----:B------:R-:W-:-:S04]  /*0950*/  IMAD R16, R16, UR10, R5 ;  /* 0x0000000a10107c24 */ /* 0x000fc8000f8e0205 */
[----:B------:R-:W-:-:S07]  /*0960*/  VIADD R16, R16, UR4 ;  /* 0x0000000410107c36 */ /* 0x000fce0008000000 */
.L_x_19:
[----:B------:R2:W3:Y:S01]  /*0970*/  LDS.U8 R0, [R16] ;  /* 0x0000000010007984 */ /* 0x0004e20000000000 */
[----:B------:R-:W-:Y:S01]  /*0980*/  UIADD3 UR5, UPT, UPT, UR5, 0x1, URZ ;  /* 0x0000000105057890 */ /* 0x000fe2000fffe0ff */
[----:B-1----:R-:W-:-:S03]  /*0990*/  LOP3.LUT R30, R30, 0xff, RZ, 0xc0, !PT ;  /* 0x000000ff1e1e7812 */ /* 0x002fc600078ec0ff */
[----:B------:R-:W-:Y:S01]  /*09a0*/  UISETP.NE.AND UP0, UPT, UR5, URZ, UPT ;  /* 0x000000ff0500728c */ /* 0x000fe2000bf05270 */
[----:B--2---:R-:W-:Y:S01]  /*09b0*/  VIADD R16, R16, UR10 ;  /* 0x0000000a10107c36 */ /* 0x004fe20008000000 */
[----:B---3--:R-:W-:-:S07]  /*09c0*/  VIMNMX.U16x2 R30, PT, PT, R30, R0, PT ;  /* 0x000000001e1e7248 */ /* 0x008fce0003fe0200 */
[----:B------:R-:W-:Y:S05]  /*09d0*/  BRA.U UP0, `(.L_x_19) ;  /* 0xfffffffd00e47547 */ /* 0x000fea000b83ffff */
.L_x_14:
[----:B------:R-:W0:Y:S02]  /*09e0*/  LDCU.64 UR6, c[0x0][0x388] ;  /* 0x00007100ff0677ac */ /* 0x000e240008000a00 */
[----:B0-----:R-:W-:-:S04]  /*09f0*/  IADD3 R2, P0, PT, R7, UR6, RZ ;  /* 0x0000000607027c10 */ /* 0x001fc8000ff1e0ff */
[----:B------:R-:W-:-:S05]  /*0a00*/  IADD3.X R3, PT, PT, R11, UR7, RZ, P0, !PT ;  /* 0x000000070b037c10 */ /* 0x000fca00087fe4ff */
[----:B-1----:R-:W-:Y:S01]  /*0a10*/  STG.E.U8 desc[UR8][R2.64], R30 ;  /* 0x0000001e02007986 */ /* 0x002fe2000c101108 */
[----:B------:R-:W-:Y:S05]  /*0a20*/  EXIT ;  /* 0x000000000000794d */ /* 0x000fea0003800000 */
.L_x_20:
        /* <DEDUP_REMOVED lines=13> */
.L_x_30:


//--------------------- .text._Z23ErosionFilterForEachRowPhS_iiiii --------------------------
	.section	.text._Z23ErosionFilterForEachRowPhS_iiiii,"ax",@progbits
	.align	128
        .global         _Z23ErosionFilterForEachRowPhS_iiiii
        .type           _Z23ErosionFilterForEachRowPhS_iiiii,@function
        .size           _Z23ErosionFilterForEachRowPhS_iiiii,(.L_x_31 - _Z23ErosionFilterForEachRowPhS_iiiii)
        .other          _Z23ErosionFilterForEachRowPhS_iiiii,@"STO_CUDA_ENTRY STV_DEFAULT"
_Z23ErosionFilterForEachRowPhS_iiiii:
.text._Z23ErosionFilterForEachRowPhS_iiiii:
[----:B------:R-:W-:Y:S01]  /*0000*/  LDC R1, c[0x0][0x37c] ;  /* 0x0000df00ff017b82 */ /* 0x000fe20000000800 */
[----:B------:R-:W0:Y:S07]  /*0010*/  S2R R34, SR_TID.Y ;  /* 0x0000000000227919 */ /* 0x000e2e0000002200 */
[----:B------:R-:W0:Y:S01]  /*0020*/  S2UR UR5, SR_CTAID.Y ;  /* 0x00000000000579c3 */ /* 0x000e220000002600 */
[----:B------:R-:W1:Y:S01]  /*0030*/  LDCU UR6, c[0x0][0x360] ;  /* 0x00006c00ff0677ac */ /* 0x000e620008000800 */
[----:B------:R-:W-:Y:S01]  /*0040*/  IMAD.MOV.U32 R7, RZ, RZ, 0xff ;  /* 0x000000ffff077424 */ /* 0x000fe200078e00ff */
[----:B------:R-:W2:Y:S01]  /*0050*/  S2R R6, SR_CgaCtaId ;  /* 0x0000000000067919 */ /* 0x000ea20000008800 */
[----:B------:R-:W3:Y:S01]  /*0060*/  LDCU UR10, c[0x0][0x3a0] ;  /* 0x00007400ff0a77ac */ /* 0x000ee20008000800 */
[----:B------:R-:W4:Y:S03]  /*0070*/  S2R R3, SR_TID.X ;  /* 0x0000000000037919 */ /* 0x000f260000002100 */
        /* <DEDUP_REMOVED lines=12> */
[----:B------:R0:W-:Y:S01]  /*0140*/  STS.U8 [R8], R7 ;  /* 0x0000000708007388 */ /* 0x0001e20000000000 */
        /* <DEDUP_REMOVED lines=31> */
.L_x_23:
        /* <DEDUP_REMOVED lines=15> */
[----:B-1----:R-:W-:-:S03]  /*0430*/  VIMNMX3.U16x2 R28, R30, R32, R28, PT ;  /* 0x000000201e1c720f */ /* 0x002fc6000380021c */
[----:B------:R-:W-:Y:S04]  /*0440*/  LDS.U8 R20, [R11+UR4+0xd] ;  /* 0x00000d040b147984 */ /* 0x000fe80008000000 */
[----:B------:R-:W1:Y:S01]  /*0450*/  LDS.U8 R22, [R11+UR4+0xe] ;  /* 0x00000e040b167984 */ /* 0x000e620008000000 */
[----:B--2---:R-:W-:-:S03]  /*0460*/  VIMNMX3.U16x2 R2, R28, R0, R2, PT ;  /* 0x000000001c02720f */ /* 0x004fc60003800202 */
[----:B------:R-:W-:Y:S04]  /*0470*/  LDS.U8 R24, [R11+UR4+0xf] ;  /* 0x00000f040b187984 */ /* 0x000fe80008000000 */
[----:B------:R-:W2:Y:S01]  /*0480*/  LDS.U8 R26, [R11+UR4+0x10] ;  /* 0x000010040b1a7984 */ /* 0x000ea20008000000 */
[----:B---3--:R-:W-:Y:S01]  /*0490*/  VIMNMX3.U16x2 R4, R2, R4, R6, PT ;  /* 0x000000040204720f */ /* 0x008fe20003800206 */
[----:B------:R-:W-:-:S03]  /*04a0*/  UIADD3 UR4, UPT, UPT, UR4, 0x10, URZ ;  /* 0x0000001004047890 */ /* 0x000fc6000fffe0ff */
[----:B----4-:R-:W-:-:S04]  /*04b0*/  VIMNMX3.U16x2 R6, R4, R8, R10, PT ;  /* 0x000000080406720f */ /* 0x010fc8000380020a */
[----:B-----5:R-:W-:-:S04]  /*04c0*/  VIMNMX3.U16x2 R8, R6, R12, R14, PT ;  /* 0x0000000c0608720f */ /* 0x020fc8000380020e */
[----:B0-----:R-:W-:-:S04]  /*04d0*/  VIMNMX3.U16x2 R10, R8, R16, R18, PT ;  /* 0x00000010080a720f */ /* 0x001fc80003800212 */
[----:B-1----:R-:W-:-:S04]  /*04e0*/  VIMNMX3.U16x2 R12, R10, R20, R22, PT ;  /* 0x000000140a0c720f */ /* 0x002fc80003800216 */
[----:B--2---:R-:W-:-:S04]  /*04f0*/  VIMNMX3.U16x2 R12, R12, R24, R26, PT ;  /* 0x000000180c0c720f */ /* 0x004fc8000380021a */
[----:B------:R-:W-:Y:S01]  /*0500*/  PRMT R30, R12, 0x7610, R30 ;  /* 0x000076100c1e7816 */ /* 0x000fe2000000001e */
[----:B------:R-:W-:Y:S06]  /*0510*/  BRA.U UP0, `(.L_x_23) ;  /* 0xfffffffd00887547 */ /* 0x000fec000b83ffff */
[----:B------:R-:W-:-:S12]  /*0520*/  UIADD3 UR4, UPT, UPT, UR4, 0x1, URZ ;  /* 0x0000000104047890 */ /* 0x000fd8000fffe0ff */
.L_x_22:
        /* <DEDUP_REMOVED lines=16> */
[----:B-1----:R-:W-:-:S04]  /*0630*/  VIMNMX3.U16x2 R2, R16, R0, R2, PT ;  /* 0x000000001002720f */ /* 0x002fc80003800202 */
[----:B--2---:R-:W-:-:S04]  /*0640*/  VIMNMX3.U16x2 R4, R2, R4, R6, PT ;  /* 0x000000040204720f */ /* 0x004fc80003800206 */
[----:B---3--:R-:W-:-:S04]  /*0650*/  VIMNMX3.U16x2 R6, R4, R8, R10, PT ;  /* 0x000000080406720f */ /* 0x008fc8000380020a */
[----:B----4-:R-:W-:-:S04]  /*0660*/  VIMNMX3.U16x2 R6, R6, R12, R14, PT ;  /* 0x0000000c0606720f */ /* 0x010fc8000380020e */
[----:B------:R-:W-:-:S07]  /*0670*/  PRMT R30, R6, 0x7610, R30 ;  /* 0x00007610061e7816 */ /* 0x000fce000000001e */
.L_x_24:
        /* <DEDUP_REMOVED lines=11> */
[----:B-1----:R-:W-:-:S04]  /*0730*/  VIMNMX3.U16x2 R0, R30, R0, R2, PT ;  /* 0x000000001e00720f */ /* 0x002fc80003800202 */
[----:B--2---:R-:W-:-:S04]  /*0740*/  VIMNMX3.U16x2 R0, R0, R4, R6, PT ;  /* 0x000000040000720f */ /* 0x004fc80003800206 */
[----:B------:R-:W-:-:S07]  /*0750*/  PRMT R30, R0, 0x7610, R30 ;  /* 0x00007610001e7816 */ /* 0x000fce000000001e */
.L_x_25:
[----:B------:R-:W-:Y:S05]  /*0760*/  BRA.U !UP1, `(.L_x_21) ;  /* 0x0000000109287547 */ /* 0x000fea000b800000 */
[----:B------:R-:W-:Y:S01]  /*0770*/  IADD3 R34, PT, PT, R34, UR4, R3 ;  /* 0x0000000422227c10 */ /* 0x000fe2000fffe003 */
[----:B------:R-:W-:-:S03]  /*0780*/  UIADD3 UR5, UPT, UPT, -UR5, URZ, URZ ;  /* 0x000000ff05057290 */ /* 0x000fc6000fffe1ff */
[----:B------:R-:W-:-:S09]  /*0790*/  IADD3 R5, PT, PT, R5, -UR10, R34 ;  /* 0x8000000a05057c10 */ /* 0x000fd2000fffe022 */
.L_x_26:
[----:B------:R2:W3:Y:S01]  /*07a0*/  LDS.U8 R0, [R5] ;  /* 0x0000000005007984 */ /* 0x0004e20000000000 */
[----:B------:R-:W-:Y:S01]  /*07b0*/  UIADD3 UR5, UPT, UPT, UR5, 0x1, URZ ;  /* 0x0000000105057890 */ /* 0x000fe2000fffe0ff */
[----:B-1----:R-:W-:-:S03]  /*07c0*/  LOP3.LUT R30, R30, 0xff, RZ, 0xc0, !PT ;  /* 0x000000ff1e1e7812 */ /* 0x002fc600078ec0ff */
[----:B------:R-:W-:Y:S01]  /*07d0*/  UISETP.NE.AND UP0, UPT, UR5, URZ, UPT ;  /* 0x000000ff0500728c */ /* 0x000fe2000bf05270 */
[----:B--2---:R-:W-:Y:S01]  /*07e0*/  VIADD R5, R5, 0x1 ;  /* 0x0000000105057836 */ /* 0x004fe20000000000 */
[----:B---3--:R-:W-:-:S07]  /*07f0*/  VIMNMX.U16x2 R30, PT, PT, R30, R0, PT ;  /* 0x000000001e1e7248 */ /* 0x008fce0003fe0200 */
[----:B------:R-:W-:Y:S05]  /*0800*/  BRA.U UP0, `(.L_x_26) ;  /* 0xfffffffd00e47547 */ /* 0x000fea000b83ffff */
.L_x_21:
[----:B------:R-:W2:Y:S02]  /*0810*/  LDCU.64 UR4, c[0x0][0x388] ;  /* 0x00007100ff0477ac */ /* 0x000ea40008000a00 */
[----:B--2---:R-:W-:-:S04]  /*0820*/  IADD3 R2, P0, PT, R7, UR4, RZ ;  /* 0x0000000407027c10 */ /* 0x004fc8000ff1e0ff */
[----:B------:R-:W-:-:S05]  /*0830*/  IADD3.X R3, PT, PT, R9, UR5, RZ, P0, !PT ;  /* 0x0000000509037c10 */ /* 0x000fca00087fe4ff */
[----:B-1----:R-:W-:Y:S01]  /*0840*/  STG.E.U8 desc[UR8][R2.64], R30 ;  /* 0x0000001e02007986 */ /* 0x002fe2000c101108 */
[----:B------:R-:W-:Y:S05]  /*0850*/  EXIT ;  /* 0x000000000000794d */ /* 0x000fea0003800000 */
.L_x_27:
        /* <DEDUP_REMOVED lines=10> */
.L_x_31:


//--------------------- .nv.shared._Z24DilationFilterForEachColPhS_iiiii --------------------------
	.section	.nv.shared._Z24DilationFilterForEachColPhS_iiiii,"aw",@nobits
	.sectionflags	@""
	.align	16
	.zero		1024


//--------------------- .nv.shared.reserved.0     --------------------------
	.section	.nv.shared.reserved.0,"aw",@nobits
	.weak		__nv_reservedSMEM_offset_0_alias
	.size		__nv_reservedSMEM_offset_0_alias, 0, 64
	.other		__nv_reservedSMEM_offset_0_alias,@"STO_CUDA_RESERVED_SHARED STV_DEFAULT"
__nv_reservedSMEM_offset_0_alias:
	.zero		0
	.zero		64


//--------------------- .nv.shared._Z24DilationFilterForEachRowPhS_iiiii --------------------------
	.section	.nv.shared._Z24DilationFilterForEachRowPhS_iiiii,"aw",@nobits
	.sectionflags	@""
	.align	16
	.zero		1024


//--------------------- .nv.shared._Z23ErosionFilterForEachColPhS_iiiii --------------------------
	.section	.nv.shared._Z23ErosionFilterForEachColPhS_iiiii,"aw",@nobits
	.sectionflags	@""
	.align	16
	.zero		1024


//--------------------- .nv.shared._Z23ErosionFilterForEachRowPhS_iiiii --------------------------
	.section	.nv.shared._Z23ErosionFilterForEachRowPhS_iiiii,"aw",@nobits
	.sectionflags	@""
	.align	16
	.zero		1024


//--------------------- .nv.constant0._Z24DilationFilterForEachColPhS_iiiii --------------------------
	.section	.nv.constant0._Z24DilationFilterForEachColPhS_iiiii,"a",@progbits
	.sectionflags	@""
	.align	4
.nv.constant0._Z24DilationFilterForEachColPhS_iiiii:
	.zero		932


//--------------------- .nv.constant0._Z24DilationFilterForEachRowPhS_iiiii --------------------------
	.section	.nv.constant0._Z24DilationFilterForEachRowPhS_iiiii,"a",@progbits
	.sectionflags	@""
	.align	4
.nv.constant0._Z24DilationFilterForEachRowPhS_iiiii:
	.zero		932


//--------------------- .nv.constant0._Z23ErosionFilterForEachColPhS_iiiii --------------------------
	.section	.nv.constant0._Z23ErosionFilterForEachColPhS_iiiii,"a",@progbits
	.sectionflags	@""
	.align	4
.nv.constant0._Z23ErosionFilterForEachColPhS_iiiii:
	.zero		932


//--------------------- .nv.constant0._Z23ErosionFilterForEachRowPhS_iiiii --------------------------
	.section	.nv.constant0._Z23ErosionFilterForEachRowPhS_iiiii,"a",@progbits
	.sectionflags	@""
	.align	4
.nv.constant0._Z23ErosionFilterForEachRowPhS_iiiii:
	.zero		932


//--------------------- SYMBOLS --------------------------

	.type		.nv.reservedSmem.offset0,@object
	.size		.nv.reservedSmem.offset0,0x4
	.type		.nv.reservedSmem.cap,@object
	.size		.nv.reservedSmem.cap,0x4
